// auto-generated by cutlass_sweep.gemm — config: {"arch": "sm_90", "cluster_m": 1, "cluster_n": 1, "dtype": "tf32", "dtype_b": "tf32", "layout": "nt", "stages": 0, "tile_k": 64, "tile_m": 256, "tile_n": 128}
#include "cutlass/cutlass.h"
#include "cutlass/gemm/collective/collective_builder.hpp"
#include "cutlass/gemm/device/gemm_universal_adapter.h"
#include "cutlass/gemm/kernel/gemm_universal.hpp"
#include "cutlass/epilogue/collective/collective_builder.hpp"

using ElemA = cutlass::tfloat32_t;
using ElemB = cutlass::tfloat32_t;
using ElemCD = cutlass::tfloat32_t;
using Acc  = float;
using TileShape    = cute::Shape<cute::_256, cute::_128, cute::_64>;
using ClusterShape = cute::Shape<cute::_1, cute::_1, cute::_1>;

using CollectiveEpilogue = typename cutlass::epilogue::collective::CollectiveBuilder<
    cutlass::arch::Sm90, cutlass::arch::OpClassTensorOp,
    TileShape, ClusterShape,
    cutlass::epilogue::collective::EpilogueTileAuto,
    Acc, Acc,
    ElemCD, cutlass::layout::RowMajor, 128 / cutlass::sizeof_bits<ElemCD>::value,
    ElemCD, cutlass::layout::RowMajor, 128 / cutlass::sizeof_bits<ElemCD>::value,
    cutlass::epilogue::collective::EpilogueScheduleAuto
  >::CollectiveOp;

using CollectiveMainloop = typename cutlass::gemm::collective::CollectiveBuilder<
    cutlass::arch::Sm90, cutlass::arch::OpClassTensorOp,
    ElemA, cutlass::layout::RowMajor, 128 / cutlass::sizeof_bits<ElemA>::value,
    ElemB, cutlass::layout::ColumnMajor, 128 / cutlass::sizeof_bits<ElemB>::value,
    Acc,
    TileShape, ClusterShape,
    cutlass::gemm::collective::StageCountAutoCarveout<static_cast<int>(sizeof(typename CollectiveEpilogue::SharedStorage))>,
    cutlass::gemm::collective::KernelScheduleAuto
  >::CollectiveOp;

using GemmKernel = cutlass::gemm::kernel::GemmUniversal<
    cute::Shape<int,int,int,int>,
    CollectiveMainloop,
    CollectiveEpilogue
>;
using Gemm = cutlass::gemm::device::GemmUniversalAdapter<GemmKernel>;

// Force the device kernel symbol into the cubin without needing a host main.
auto* _anchor = &cutlass::device_kernel<GemmKernel>;


// ===== COMPILED SASS (sm_90a) =====

	.target	sm_90a

	.elftype	@"ET_EXEC"


//--------------------- .note.nv.tkinfo           --------------------------
	.section	.note.nv.tkinfo,"",@"SHT_NOTE"
	.sectionflags	@"SHF_NOTE_NV_TKINFO"
	.tkinfo
        /*0018*/ 	.word	0x00000002
        /*0030*/ 	.string	""
        /*0030*/ 	.string	"ptxas"
        /*0030*/ 	.string	"Cuda compilation tools, release 13.0, V13.0.88"
        /*0030*/ 	.string	"Build cuda_13.0.r13.0/compiler.36424714_0"
        /*0030*/ 	.string	"-arch sm_90a -m 64 "



//--------------------- .note.nv.cuinfo           --------------------------
	.section	.note.nv.cuinfo,"",@"SHT_NOTE"
	.sectionflags	@"SHF_NOTE_NV_CUINFO"
        /*0018*/ 	.short	0x0002
        /*001a*/ 	.short	0x005a
        /*001c*/ 	.short	0x0082
	.zero		2


//--------------------- .nv.info                  --------------------------
	.section	.nv.info,"",@"SHT_CUDA_INFO"
	.align	4


	//----- nvinfo : EIATTR_REGCOUNT
	.align		4
        /*0000*/ 	.byte	0x04, 0x2f
        /*0002*/ 	.short	(.L_15 - .L_14)
	.align		4
.L_14:
        /*0004*/ 	.word	index@(_ZN7cutlass13device_kernelINS_4gemm6kernel13GemmUniversalIN4cute5tupleIJiiiiEEENS1_10collective13CollectiveMmaINS1_34MainloopSm90TmaGmmaWarpSpecializedILi2ENS5_IJNS4_1CILi1EEESB_SB_EEENS1_35KernelTmaWarpSpecializedCooperativeEEENS5_IJNSA_ILi256EEENSA_ILi128EEENSA_ILi64EEEEEENS_10tfloat32_tENS5_IJlSB_lEEESJ_SK_NS4_8TiledMMAINS4_8MMA_AtomIJNS4_4SM904GMMA30MMA_64x128x8_F32TF32TF32_SS_TNILNSO_7ScaleInE1ELSQ_1EEEEEENS4_6LayoutINS5_IJNSA_ILi2EEESB_SB_EEENS5_IJSB_NSA_ILi0EEESW_EEEEENS5_IJNS4_10UnderscoreESZ_SZ_EEEEENS4_13SM90_TMA_LOADENS4_14ComposedLayoutINS4_7SwizzleILi3ELi4ELi3EEENS4_18smem_ptr_flag_bitsILi32EEENST_INS5_IJNSA_ILi8EEENSA_ILi32EEEEEENS5_IJS19_SB_EEEEEEEvNS4_8identityES12_S1D_vS1E_EENS_8epilogue10collective6detail29Sm90TmaWarpSpecializedAdapterINS1H_15DefaultEpilogueISJ_SK_SK_NS1G_6thread17LinearCombinationISJ_Li1EffLNS1L_9ScaleType4KindE0ELNS_15FloatRoundStyleE2ESJ_EENS1_15EpilogueDefaultEEEEEvvEEEEvNT_6ParamsE)
        /*0008*/ 	.word	0x000000a8


	//----- nvinfo : EIATTR_FRAME_SIZE
	.align		4
.L_15:
        /*000c*/ 	.byte	0x04, 0x11
        /*000e*/ 	.short	(.L_17 - .L_16)
	.align		4
.L_16:
        /*0010*/ 	.word	index@(_ZN7cutlass13device_kernelINS_4gemm6kernel13GemmUniversalIN4cute5tupleIJiiiiEEENS1_10collective13CollectiveMmaINS1_34MainloopSm90TmaGmmaWarpSpecializedILi2ENS5_IJNS4_1CILi1EEESB_SB_EEENS1_35KernelTmaWarpSpecializedCooperativeEEENS5_IJNSA_ILi256EEENSA_ILi128EEENSA_ILi64EEEEEENS_10tfloat32_tENS5_IJlSB_lEEESJ_SK_NS4_8TiledMMAINS4_8MMA_AtomIJNS4_4SM904GMMA30MMA_64x128x8_F32TF32TF32_SS_TNILNSO_7ScaleInE1ELSQ_1EEEEEENS4_6LayoutINS5_IJNSA_ILi2EEESB_SB_EEENS5_IJSB_NSA_ILi0EEESW_EEEEENS5_IJNS4_10UnderscoreESZ_SZ_EEEEENS4_13SM90_TMA_LOADENS4_14ComposedLayoutINS4_7SwizzleILi3ELi4ELi3EEENS4_18smem_ptr_flag_bitsILi32EEENST_INS5_IJNSA_ILi8EEENSA_ILi32EEEEEENS5_IJS19_SB_EEEEEEEvNS4_8identityES12_S1D_vS1E_EENS_8epilogue10collective6detail29Sm90TmaWarpSpecializedAdapterINS1H_15DefaultEpilogueISJ_SK_SK_NS1G_6thread17LinearCombinationISJ_Li1EffLNS1L_9ScaleType4KindE0ELNS_15FloatRoundStyleE2ESJ_EENS1_15EpilogueDefaultEEEEEvvEEEEvNT_6ParamsE)
        /*0014*/ 	.word	0x00000000


	//----- nvinfo : EIATTR_MIN_STACK_SIZE
	.align		4
.L_17:
        /*0018*/ 	.byte	0x04, 0x12
        /*001a*/ 	.short	(.L_19 - .L_18)
	.align		4
.L_18:
        /*001c*/ 	.word	index@(_ZN7cutlass13device_kernelINS_4gemm6kernel13GemmUniversalIN4cute5tupleIJiiiiEEENS1_10collective13CollectiveMmaINS1_34MainloopSm90TmaGmmaWarpSpecializedILi2ENS5_IJNS4_1CILi1EEESB_SB_EEENS1_35KernelTmaWarpSpecializedCooperativeEEENS5_IJNSA_ILi256EEENSA_ILi128EEENSA_ILi64EEEEEENS_10tfloat32_tENS5_IJlSB_lEEESJ_SK_NS4_8TiledMMAINS4_8MMA_AtomIJNS4_4SM904GMMA30MMA_64x128x8_F32TF32TF32_SS_TNILNSO_7ScaleInE1ELSQ_1EEEEEENS4_6LayoutINS5_IJNSA_ILi2EEESB_SB_EEENS5_IJSB_NSA_ILi0EEESW_EEEEENS5_IJNS4_10UnderscoreESZ_SZ_EEEEENS4_13SM90_TMA_LOADENS4_14ComposedLayoutINS4_7SwizzleILi3ELi4ELi3EEENS4_18smem_ptr_flag_bitsILi32EEENST_INS5_IJNSA_ILi8EEENSA_ILi32EEEEEENS5_IJS19_SB_EEEEEEEvNS4_8identityES12_S1D_vS1E_EENS_8epilogue10collective6detail29Sm90TmaWarpSpecializedAdapterINS1H_15DefaultEpilogueISJ_SK_SK_NS1G_6thread17LinearCombinationISJ_Li1EffLNS1L_9ScaleType4KindE0ELNS_15FloatRoundStyleE2ESJ_EENS1_15EpilogueDefaultEEEEEvvEEEEvNT_6ParamsE)
        /*0020*/ 	.word	0x00000000
.L_19:


//--------------------- .nv.compat                --------------------------
	.section	.nv.compat,"",@"SHT_CUDA_COMPAT_INFO"
	.align	4
        /*0000*/ 	.byte	0x02, 0x09, 0x01, 0x00, 0x02, 0x02, 0x04, 0x00, 0x02, 0x05, 0x05, 0x00, 0x03, 0x07, 0x01, 0x01
        /*0010*/ 	.byte	0x02, 0x03, 0x01, 0x00, 0x02, 0x06, 0x01, 0x00, 0x04, 0x0b, 0x08, 0x00, 0x00, 0x00, 0x00, 0x00
        /*0020*/ 	.byte	0x00, 0x00, 0x00, 0x00


//--------------------- .nv.info._ZN7cutlass13device_kernelINS_4gemm6kernel13GemmUniversalIN4cute5tupleIJiiiiEEENS1_10collective13CollectiveMmaINS1_34MainloopSm90TmaGmmaWarpSpecializedILi2ENS5_IJNS4_1CILi1EEESB_SB_EEENS1_35KernelTmaWarpSpecializedCooperativeEEENS5_IJNSA_ILi256EEENSA_ILi128EEENSA_ILi64EEEEEENS_10tfloat32_tENS5_IJlSB_lEEESJ_SK_NS4_8TiledMMAINS4_8MMA_AtomIJNS4_4SM904GMMA30MMA_64x128x8_F32TF32TF32_SS_TNILNSO_7ScaleInE1ELSQ_1EEEEEENS4_6LayoutINS5_IJNSA_ILi2EEESB_SB_EEENS5_IJSB_NSA_ILi0EEESW_EEEEENS5_IJNS4_10UnderscoreESZ_SZ_EEEEENS4_13SM90_TMA_LOADENS4_14ComposedLayoutINS4_7SwizzleILi3ELi4ELi3EEENS4_18smem_ptr_flag_bitsILi32EEENST_INS5_IJNSA_ILi8EEENSA_ILi32EEEEEENS5_IJS19_SB_EEEEEEEvNS4_8identityES12_S1D_vS1E_EENS_8epilogue10collective6detail29Sm90TmaWarpSpecializedAdapterINS1H_15DefaultEpilogueISJ_SK_SK_NS1G_6thread17LinearCombinationISJ_Li1EffLNS1L_9ScaleType4KindE0ELNS_15FloatRoundStyleE2ESJ_EENS1_15EpilogueDefaultEEEEEvvEEEEvNT_6ParamsE --------------------------
	.section	.nv.info._ZN7cutlass13device_kernelINS_4gemm6kernel13GemmUniversalIN4cute5tupleIJiiiiEEENS1_10collective13CollectiveMmaINS1_34MainloopSm90TmaGmmaWarpSpecializedILi2ENS5_IJNS4_1CILi1EEESB_SB_EEENS1_35KernelTmaWarpSpecializedCooperativeEEENS5_IJNSA_ILi256EEENSA_ILi128EEENSA_ILi64EEEEEENS_10tfloat32_tENS5_IJlSB_lEEESJ_SK_NS4_8TiledMMAINS4_8MMA_AtomIJNS4_4SM904GMMA30MMA_64x128x8_F32TF32TF32_SS_TNILNSO_7ScaleInE1ELSQ_1EEEEEENS4_6LayoutINS5_IJNSA_ILi2EEESB_SB_EEENS5_IJSB_NSA_ILi0EEESW_EEEEENS5_IJNS4_10UnderscoreESZ_SZ_EEEEENS4_13SM90_TMA_LOADENS4_14ComposedLayoutINS4_7SwizzleILi3ELi4ELi3EEENS4_18smem_ptr_flag_bitsILi32EEENST_INS5_IJNSA_ILi8EEENSA_ILi32EEEEEENS5_IJS19_SB_EEEEEEEvNS4_8identityES12_S1D_vS1E_EENS_8epilogue10collective6detail29Sm90TmaWarpSpecializedAdapterINS1H_15DefaultEpilogueISJ_SK_SK_NS1G_6thread17LinearCombinationISJ_Li1EffLNS1L_9ScaleType4KindE0ELNS_15FloatRoundStyleE2ESJ_EENS1_15EpilogueDefaultEEEEEvvEEEEvNT_6ParamsE,"",@"SHT_CUDA_INFO"
	.sectionflags	@""
	.align	4


	//----- nvinfo : EIATTR_CUDA_API_VERSION
	.align		4
        /*0000*/ 	.byte	0x04, 0x37
        /*0002*/ 	.short	(.L_21 - .L_20)
.L_20:
        /*0004*/ 	.word	0x00000082


	//----- nvinfo : EIATTR_KPARAM_INFO
	.align		4
.L_21:
        /*0008*/ 	.byte	0x04, 0x17
        /*000a*/ 	.short	(.L_23 - .L_22)
.L_22:
        /*000c*/ 	.word	0x00000000
        /*0010*/ 	.short	0x0000
        /*0012*/ 	.short	0x0070
        /*0014*/ 	.byte	0x00, 0xf0, 0x01, 0x10


	//----- nvinfo : EIATTR_SPARSE_MMA_MASK
	.align		4
.L_23:
        /*0018*/ 	.byte	0x03, 0x50
        /*001a*/ 	.short	0x0000


	//----- nvinfo : EIATTR_MAXREG_COUNT
	.align		4
        /*001c*/ 	.byte	0x03, 0x1b
        /*001e*/ 	.short	0x00a8


	//----- nvinfo : EIATTR_NUM_BARRIERS
	.align		4
        /*0020*/ 	.byte	0x02, 0x4c
        /*0022*/ 	.byte	0x01
	.zero		1


	//----- nvinfo : EIATTR_EXTERNS
	.align		4
        /*0024*/ 	.byte	0x04, 0x0f
        /*0026*/ 	.short	(.L_25 - .L_24)


	//   ....[0]....
	.align		4
.L_24:
        /*0028*/ 	.word	index@(__assertfail)


	//----- nvinfo : EIATTR_MERCURY_ISA_VERSION
	.align		4
.L_25:
        /*002c*/ 	.byte	0x03, 0x5f
        /*002e*/ 	.short	0x0101


	//----- nvinfo : EIATTR_INT_WARP_WIDE_INSTR_OFFSETS
	.align		4
        /*0030*/ 	.byte	0x04, 0x31
        /*0032*/ 	.short	(.L_27 - .L_26)


	//   ....[0]....
.L_26:
        /*0034*/ 	.word	0x00000370


	//   ....[1]....
        /*0038*/ 	.word	0x000003a0


	//   ....[2]....
        /*003c*/ 	.word	0x00000480


	//----- nvinfo : EIATTR_COOP_GROUP_MASK_REGIDS
	.align		4
.L_27:
        /*0040*/ 	.byte	0x04, 0x29
        /*0042*/ 	.short	(.L_29 - .L_28)


	//   ....[0]....
.L_28:
        /*0044*/ 	.word	0xffffffff


	//   ....[1]....
        /*0048*/ 	.word	0xffffffff


	//   ....[2]....
        /*004c*/ 	.word	0xffffffff


	//   ....[3]....
        /*0050*/ 	.word	0xffffffff


	//   ....[4]....
        /*0054*/ 	.word	0xffffffff


	//----- nvinfo : EIATTR_COOP_GROUP_INSTR_OFFSETS
	.align		4
.L_29:
        /*0058*/ 	.byte	0x04, 0x28
        /*005a*/ 	.short	(.L_31 - .L_30)


	//   ....[0]....
.L_30:
        /*005c*/ 	.word	0x00000060


	//   ....[1]....
        /*0060*/ 	.word	0x00000070


	//   ....[2]....
        /*0064*/ 	.word	0x00000130


	//   ....[3]....
        /*0068*/ 	.word	0x00000280


	//   ....[4]....
        /*006c*/ 	.word	0x00000f30


	//----- nvinfo : EIATTR_REG_RECONFIG
	.align		4
.L_31:
        /*0070*/ 	.byte	0x01, 0x54
	.zero		2


	//----- nvinfo : EIATTR_SYSCALL_OFFSETS
	.align		4
        /*0074*/ 	.byte	0x04, 0x46
        /*0076*/ 	.short	(.L_33 - .L_32)


	//   ....[0]....
.L_32:
        /*0078*/ 	.word	0x000010f0


	//----- nvinfo : EIATTR_MBARRIER_INSTR_OFFSETS
	.align		4
.L_33:
        /*007c*/ 	.byte	0x04, 0x39
        /*007e*/ 	.short	(.L_35 - .L_34)


	//   ....[0]....
.L_34:
        /*0080*/ 	.word	0x00000230
        /*0084*/ 	.word	0x000000ff
        /*0088*/ 	.word	0x00000000
        /*008c*/ 	.short	0x0100
        /*008e*/ 	.byte	0x08
	.zero		1


	//   ....[1]....
        /*0090*/ 	.word	0x00000240
        /*0094*/ 	.word	0x000000ff
        /*0098*/ 	.word	0x00000010
        /*009c*/ 	.short	0x0100
        /*009e*/ 	.byte	0x08
	.zero		1


	//   ....[2]....
        /*00a0*/ 	.word	0x00000250
        /*00a4*/ 	.word	0x000000ff
        /*00a8*/ 	.word	0x00000008
        /*00ac*/ 	.short	0x0100
        /*00ae*/ 	.byte	0x08
	.zero		1


	//   ....[3]....
        /*00b0*/ 	.word	0x00000260
        /*00b4*/ 	.word	0x000000ff
        /*00b8*/ 	.word	0x00000018
        /*00bc*/ 	.short	0x0100
        /*00be*/ 	.byte	0x08
	.zero		1


	//   ....[4]....
        /*00c0*/ 	.word	0x000004f0
        /*00c4*/ 	.word	0x000000ff
        /*00c8*/ 	.word	0x00000030
        /*00cc*/ 	.short	0x0100
        /*00ce*/ 	.byte	0x06
	.zero		1


	//   ....[5]....
        /*00d0*/ 	.word	0x00000550
        /*00d4*/ 	.word	0x000000ff
        /*00d8*/ 	.word	0x00000038
        /*00dc*/ 	.short	0x0100
        /*00de*/ 	.byte	0x06
	.zero		1


	//   ....[6]....
        /*00e0*/ 	.word	0x00001170
        /*00e4*/ 	.word	0x00000003
        /*00e8*/ 	.word	0x00000000
        /*00ec*/ 	.short	0x010a
        /*00ee*/ 	.byte	0x3f
	.zero		1


	//   ....[7]....
        /*00f0*/ 	.word	0x000011b0
        /*00f4*/ 	.word	0x00000003
        /*00f8*/ 	.word	0x00000000
        /*00fc*/ 	.short	0x010a
        /*00fe*/ 	.byte	0x3f
	.zero		1


	//   ....[8]....
        /*0100*/ 	.word	0x000019a0
        /*0104*/ 	.word	0x000000ff
        /*0108*/ 	.word	0x00000000
        /*010c*/ 	.short	0x010a
        /*010e*/ 	.byte	0x09
	.zero		1


	//   ....[9]....
        /*0110*/ 	.word	0x000019e0
        /*0114*/ 	.word	0x000000ff
        /*0118*/ 	.word	0x00000000
        /*011c*/ 	.short	0x010a
        /*011e*/ 	.byte	0x09
	.zero		1


	//   ....[10]....
        /*0120*/ 	.word	0x00002090
        /*0124*/ 	.word	0x000000ff
        /*0128*/ 	.word	0x00000000
        /*012c*/ 	.short	0x0101
        /*012e*/ 	.byte	0x08
	.zero		1


	//   ....[11]....
        /*0130*/ 	.word	0x00002270
        /*0134*/ 	.word	0x000000ff
        /*0138*/ 	.word	0x00000000
        /*013c*/ 	.short	0x0101
        /*013e*/ 	.byte	0x04
	.zero		1


	//   ....[12]....
        /*0140*/ 	.word	0x0000b710
        /*0144*/ 	.word	0x0000000c
        /*0148*/ 	.word	0x00000010
        /*014c*/ 	.short	0x010a
        /*014e*/ 	.byte	0x3f
	.zero		1


	//   ....[13]....
        /*0150*/ 	.word	0x0000bb90
        /*0154*/ 	.word	0x00000005
        /*0158*/ 	.word	0x00000038
        /*015c*/ 	.short	0x0101
        /*015e*/ 	.byte	0x3f
	.zero		1


	//   ....[14]....
        /*0160*/ 	.word	0x0000c290
        /*0164*/ 	.word	0x00000007
        /*0168*/ 	.word	0x00000000
        /*016c*/ 	.short	0x010a
        /*016e*/ 	.byte	0x3f
	.zero		1


	//   ....[15]....
        /*0170*/ 	.word	0x0000c310
        /*0174*/ 	.word	0x00000005
        /*0178*/ 	.word	0x00000000
        /*017c*/ 	.short	0x010a
        /*017e*/ 	.byte	0x3f
	.zero		1


	//   ....[16]....
        /*0180*/ 	.word	0x0000c370
        /*0184*/ 	.word	0x00000003
        /*0188*/ 	.word	0x00000000
        /*018c*/ 	.short	0x010a
        /*018e*/ 	.byte	0x3f
	.zero		1


	//   ....[17]....
        /*0190*/ 	.word	0x0000c3d0
        /*0194*/ 	.word	0x00000004
        /*0198*/ 	.word	0x00000000
        /*019c*/ 	.short	0x010a
        /*019e*/ 	.byte	0x3f
	.zero		1


	//   ....[18]....
        /*01a0*/ 	.word	0x0000c4a0
        /*01a4*/ 	.word	0x0000000c
        /*01a8*/ 	.word	0x00000010
        /*01ac*/ 	.short	0x010a
        /*01ae*/ 	.byte	0x3f
	.zero		1


	//   ....[19]....
        /*01b0*/ 	.word	0x0000c570
        /*01b4*/ 	.word	0x00000007
        /*01b8*/ 	.word	0x00000000
        /*01bc*/ 	.short	0x010a
        /*01be*/ 	.byte	0x3f
	.zero		1


	//----- nvinfo : EIATTR_NUM_MBARRIERS
	.align		4
.L_35:
        /*01c0*/ 	.byte	0x03, 0x38
        /*01c2*/ 	.short	0x0006


	//----- nvinfo : EIATTR_EXIT_INSTR_OFFSETS
	.align		4
        /*01c4*/ 	.byte	0x04, 0x1c
        /*01c6*/ 	.short	(.L_37 - .L_36)


	//   ....[0]....
.L_36:
        /*01c8*/ 	.word	0x000005a0


	//   ....[1]....
        /*01cc*/ 	.word	0x00000e60


	//   ....[2]....
        /*01d0*/ 	.word	0x0000ad80


	//   ....[3]....
        /*01d4*/ 	.word	0x0000b3b0


	//   ....[4]....
        /*01d8*/ 	.word	0x0000c360


	//----- nvinfo : EIATTR_MAX_THREADS
	.align		4
.L_37:
        /*01dc*/ 	.byte	0x04, 0x05
        /*01de*/ 	.short	(.L_39 - .L_38)
.L_38:
        /*01e0*/ 	.word	0x00000180
        /*01e4*/ 	.word	0x00000001
        /*01e8*/ 	.word	0x00000001


	//----- nvinfo : EIATTR_CRS_STACK_SIZE
	.align		4
.L_39:
        /*01ec*/ 	.byte	0x04, 0x1e
        /*01ee*/ 	.short	(.L_41 - .L_40)
.L_40:
        /*01f0*/ 	.word	0x00000000


	//----- nvinfo : EIATTR_CBANK_PARAM_SIZE
	.align		4
.L_41:
        /*01f4*/ 	.byte	0x03, 0x19
        /*01f6*/ 	.short	0x0470


	//----- nvinfo : EIATTR_PARAM_CBANK
	.align		4
        /*01f8*/ 	.byte	0x04, 0x0a
        /*01fa*/ 	.short	(.L_43 - .L_42)
	.align		4
.L_42:
        /*01fc*/ 	.word	index@(.nv.constant0._ZN7cutlass13device_kernelINS_4gemm6kernel13GemmUniversalIN4cute5tupleIJiiiiEEENS1_10collective13CollectiveMmaINS1_34MainloopSm90TmaGmmaWarpSpecializedILi2ENS5_IJNS4_1CILi1EEESB_SB_EEENS1_35KernelTmaWarpSpecializedCooperativeEEENS5_IJNSA_ILi256EEENSA_ILi128EEENSA_ILi64EEEEEENS_10tfloat32_tENS5_IJlSB_lEEESJ_SK_NS4_8TiledMMAINS4_8MMA_AtomIJNS4_4SM904GMMA30MMA_64x128x8_F32TF32TF32_SS_TNILNSO_7ScaleInE1ELSQ_1EEEEEENS4_6LayoutINS5_IJNSA_ILi2EEESB_SB_EEENS5_IJSB_NSA_ILi0EEESW_EEEEENS5_IJNS4_10UnderscoreESZ_SZ_EEEEENS4_13SM90_TMA_LOADENS4_14ComposedLayoutINS4_7SwizzleILi3ELi4ELi3EEENS4_18smem_ptr_flag_bitsILi32EEENST_INS5_IJNSA_ILi8EEENSA_ILi32EEEEEENS5_IJS19_SB_EEEEEEEvNS4_8identityES12_S1D_vS1E_EENS_8epilogue10collective6detail29Sm90TmaWarpSpecializedAdapterINS1H_15DefaultEpilogueISJ_SK_SK_NS1G_6thread17LinearCombinationISJ_Li1EffLNS1L_9ScaleType4KindE0ELNS_15FloatRoundStyleE2ESJ_EENS1_15EpilogueDefaultEEEEEvvEEEEvNT_6ParamsE)
        /*0200*/ 	.short	0x0210
        /*0202*/ 	.short	0x0470


	//----- nvinfo : EIATTR_SW_WAR
	.align		4
.L_43:
        /*0204*/ 	.byte	0x04, 0x36
        /*0206*/ 	.short	(.L_45 - .L_44)
.L_44:
        /*0208*/ 	.word	0x00000008
.L_45:


//--------------------- .nv.callgraph             --------------------------
	.section	.nv.callgraph,"",@"SHT_CUDA_CALLGRAPH"
	.align	4
	.sectionentsize	8
	.align		4
        /*0000*/ 	.word	0x00000000
	.align		4
        /*0004*/ 	.word	0xffffffff
	.align		4
        /*0008*/ 	.word	index@(_ZN7cutlass13device_kernelINS_4gemm6kernel13GemmUniversalIN4cute5tupleIJiiiiEEENS1_10collective13CollectiveMmaINS1_34MainloopSm90TmaGmmaWarpSpecializedILi2ENS5_IJNS4_1CILi1EEESB_SB_EEENS1_35KernelTmaWarpSpecializedCooperativeEEENS5_IJNSA_ILi256EEENSA_ILi128EEENSA_ILi64EEEEEENS_10tfloat32_tENS5_IJlSB_lEEESJ_SK_NS4_8TiledMMAINS4_8MMA_AtomIJNS4_4SM904GMMA30MMA_64x128x8_F32TF32TF32_SS_TNILNSO_7ScaleInE1ELSQ_1EEEEEENS4_6LayoutINS5_IJNSA_ILi2EEESB_SB_EEENS5_IJSB_NSA_ILi0EEESW_EEEEENS5_IJNS4_10UnderscoreESZ_SZ_EEEEENS4_13SM90_TMA_LOADENS4_14ComposedLayoutINS4_7SwizzleILi3ELi4ELi3EEENS4_18smem_ptr_flag_bitsILi32EEENST_INS5_IJNSA_ILi8EEENSA_ILi32EEEEEENS5_IJS19_SB_EEEEEEEvNS4_8identityES12_S1D_vS1E_EENS_8epilogue10collective6detail29Sm90TmaWarpSpecializedAdapterINS1H_15DefaultEpilogueISJ_SK_SK_NS1G_6thread17LinearCombinationISJ_Li1EffLNS1L_9ScaleType4KindE0ELNS_15FloatRoundStyleE2ESJ_EENS1_15EpilogueDefaultEEEEEvvEEEEvNT_6ParamsE)
	.align		4
        /*000c*/ 	.word	index@(__assertfail)
	.align		4
        /*0010*/ 	.word	0x00000000
	.align		4
        /*0014*/ 	.word	0xfffffffe
	.align		4
        /*0018*/ 	.word	0x00000000
	.align		4
        /*001c*/ 	.word	0xfffffffd
	.align		4
        /*0020*/ 	.word	0x00000000
	.align		4
        /*0024*/ 	.word	0xfffffffc


//--------------------- .nv.constant4             --------------------------
	.section	.nv.constant4,"a",@progbits
	.align	8
	.align		8
.nv.constant4:
        /*0000*/ 	.dword	__assertfail
	.align		8
        /*0008*/ 	.dword	__unnamed_1
	.align		8
        /*0010*/ 	.dword	_ZN40_INTERNAL_6aa119d3_4_k_cu_dc6d358f_243954cuda3std3__45__cpo5beginE
	.align		8
        /*0018*/ 	.dword	_ZN40_INTERNAL_6aa119d3_4_k_cu_dc6d358f_243954cuda3std3__45__cpo3endE
	.align		8
        /*0020*/ 	.dword	_ZN40_INTERNAL_6aa119d3_4_k_cu_dc6d358f_243954cuda3std3__45__cpo6cbeginE
	.align		8
        /*0028*/ 	.dword	_ZN40_INTERNAL_6aa119d3_4_k_cu_dc6d358f_243954cuda3std3__45__cpo4cendE
	.align		8
        /*0030*/ 	.dword	_ZN40_INTERNAL_6aa119d3_4_k_cu_dc6d358f_243954cuda3std3__442_GLOBAL__N__6aa119d3_4_k_cu_dc6d358f_243956ignoreE
	.align		8
        /*0038*/ 	.dword	_ZN40_INTERNAL_6aa119d3_4_k_cu_dc6d358f_243954cuda3std3__419piecewise_constructE
	.align		8
        /*0040*/ 	.dword	_ZN40_INTERNAL_6aa119d3_4_k_cu_dc6d358f_243954cuda3std3__48in_placeE
	.align		8
        /*0048*/ 	.dword	_ZN40_INTERNAL_6aa119d3_4_k_cu_dc6d358f_243954cuda3std6ranges3__45__cpo4swapE
	.align		8
        /*0050*/ 	.dword	_ZN40_INTERNAL_6aa119d3_4_k_cu_dc6d358f_243954cuda3std6ranges3__45__cpo9iter_moveE
	.align		8
        /*0058*/ 	.dword	_ZN40_INTERNAL_6aa119d3_4_k_cu_dc6d358f_243954cute7productE
	.align		8
        /*0060*/ 	.dword	_ZN40_INTERNAL_6aa119d3_4_k_cu_dc6d358f_243954cute1_E
	.align		8
        /*0068*/ 	.dword	$str$22
	.align		8
        /*0070*/ 	.dword	$str$23


//--------------------- .text._ZN7cutlass13device_kernelINS_4gemm6kernel13GemmUniversalIN4cute5tupleIJiiiiEEENS1_10collective13CollectiveMmaINS1_34MainloopSm90TmaGmmaWarpSpecializedILi2ENS5_IJNS4_1CILi1EEESB_SB_EEENS1_35KernelTmaWarpSpecializedCooperativeEEENS5_IJNSA_ILi256EEENSA_ILi128EEENSA_ILi64EEEEEENS_10tfloat32_tENS5_IJlSB_lEEESJ_SK_NS4_8TiledMMAINS4_8MMA_AtomIJNS4_4SM904GMMA30MMA_64x128x8_F32TF32TF32_SS_TNILNSO_7ScaleInE1ELSQ_1EEEEEENS4_6LayoutINS5_IJNSA_ILi2EEESB_SB_EEENS5_IJSB_NSA_ILi0EEESW_EEEEENS5_IJNS4_10UnderscoreESZ_SZ_EEEEENS4_13SM90_TMA_LOADENS4_14ComposedLayoutINS4_7SwizzleILi3ELi4ELi3EEENS4_18smem_ptr_flag_bitsILi32EEENST_INS5_IJNSA_ILi8EEENSA_ILi32EEEEEENS5_IJS19_SB_EEEEEEEvNS4_8identityES12_S1D_vS1E_EENS_8epilogue10collective6detail29Sm90TmaWarpSpecializedAdapterINS1H_15DefaultEpilogueISJ_SK_SK_NS1G_6thread17LinearCombinationISJ_Li1EffLNS1L_9ScaleType4KindE0ELNS_15FloatRoundStyleE2ESJ_EENS1_15EpilogueDefaultEEEEEvvEEEEvNT_6ParamsE --------------------------
	.section	.text._ZN7cutlass13device_kernelINS_4gemm6kernel13GemmUniversalIN4cute5tupleIJiiiiEEENS1_10collective13CollectiveMmaINS1_34MainloopSm90TmaGmmaWarpSpecializedILi2ENS5_IJNS4_1CILi1EEESB_SB_EEENS1_35KernelTmaWarpSpecializedCooperativeEEENS5_IJNSA_ILi256EEENSA_ILi128EEENSA_ILi64EEEEEENS_10tfloat32_tENS5_IJlSB_lEEESJ_SK_NS4_8TiledMMAINS4_8MMA_AtomIJNS4_4SM904GMMA30MMA_64x128x8_F32TF32TF32_SS_TNILNSO_7ScaleInE1ELSQ_1EEEEEENS4_6LayoutINS5_IJNSA_ILi2EEESB_SB_EEENS5_IJSB_NSA_ILi0EEESW_EEEEENS5_IJNS4_10UnderscoreESZ_SZ_EEEEENS4_13SM90_TMA_LOADENS4_14ComposedLayoutINS4_7SwizzleILi3ELi4ELi3EEENS4_18smem_ptr_flag_bitsILi32EEENST_INS5_IJNSA_ILi8EEENSA_ILi32EEEEEENS5_IJS19_SB_EEEEEEEvNS4_8identityES12_S1D_vS1E_EENS_8epilogue10collective6detail29Sm90TmaWarpSpecializedAdapterINS1H_15DefaultEpilogueISJ_SK_SK_NS1G_6thread17LinearCombinationISJ_Li1EffLNS1L_9ScaleType4KindE0ELNS_15FloatRoundStyleE2ESJ_EENS1_15EpilogueDefaultEEEEEvvEEEEvNT_6ParamsE,"ax",@progbits
	.align	128
.text._ZN7cutlass13device_kernelINS_4gemm6kernel13GemmUniversalIN4cute5tupleIJiiiiEEENS1_10collective13CollectiveMmaINS1_34MainloopSm90TmaGmmaWarpSpecializedILi2ENS5_IJNS4_1CILi1EEESB_SB_EEENS1_35KernelTmaWarpSpecializedCooperativeEEENS5_IJNSA_ILi256EEENSA_ILi128EEENSA_ILi64EEEEEENS_10tfloat32_tENS5_IJlSB_lEEESJ_SK_NS4_8TiledMMAINS4_8MMA_AtomIJNS4_4SM904GMMA30MMA_64x128x8_F32TF32TF32_SS_TNILNSO_7ScaleInE1ELSQ_1EEEEEENS4_6LayoutINS5_IJNSA_ILi2EEESB_SB_EEENS5_IJSB_NSA_ILi0EEESW_EEEEENS5_IJNS4_10UnderscoreESZ_SZ_EEEEENS4_13SM90_TMA_LOADENS4_14ComposedLayoutINS4_7SwizzleILi3ELi4ELi3EEENS4_18smem_ptr_flag_bitsILi32EEENST_INS5_IJNSA_ILi8EEENSA_ILi32EEEEEENS5_IJS19_SB_EEEEEEEvNS4_8identityES12_S1D_vS1E_EENS_8epilogue10collective6detail29Sm90TmaWarpSpecializedAdapterINS1H_15DefaultEpilogueISJ_SK_SK_NS1G_6thread17LinearCombinationISJ_Li1EffLNS1L_9ScaleType4KindE0ELNS_15FloatRoundStyleE2ESJ_EENS1_15EpilogueDefaultEEEEEvvEEEEvNT_6ParamsE:
        .type           _ZN7cutlass13device_kernelINS_4gemm6kernel13GemmUniversalIN4cute5tupleIJiiiiEEENS1_10collective13CollectiveMmaINS1_34MainloopSm90TmaGmmaWarpSpecializedILi2ENS5_IJNS4_1CILi1EEESB_SB_EEENS1_35KernelTmaWarpSpecializedCooperativeEEENS5_IJNSA_ILi256EEENSA_ILi128EEENSA_ILi64EEEEEENS_10tfloat32_tENS5_IJlSB_lEEESJ_SK_NS4_8TiledMMAINS4_8MMA_AtomIJNS4_4SM904GMMA30MMA_64x128x8_F32TF32TF32_SS_TNILNSO_7ScaleInE1ELSQ_1EEEEEENS4_6LayoutINS5_IJNSA_ILi2EEESB_SB_EEENS5_IJSB_NSA_ILi0EEESW_EEEEENS5_IJNS4_10UnderscoreESZ_SZ_EEEEENS4_13SM90_TMA_LOADENS4_14ComposedLayoutINS4_7SwizzleILi3ELi4ELi3EEENS4_18smem_ptr_flag_bitsILi32EEENST_INS5_IJNSA_ILi8EEENSA_ILi32EEEEEENS5_IJS19_SB_EEEEEEEvNS4_8identityES12_S1D_vS1E_EENS_8epilogue10collective6detail29Sm90TmaWarpSpecializedAdapterINS1H_15DefaultEpilogueISJ_SK_SK_NS1G_6thread17LinearCombinationISJ_Li1EffLNS1L_9ScaleType4KindE0ELNS_15FloatRoundStyleE2ESJ_EENS1_15EpilogueDefaultEEEEEvvEEEEvNT_6ParamsE,@function
        .size           _ZN7cutlass13device_kernelINS_4gemm6kernel13GemmUniversalIN4cute5tupleIJiiiiEEENS1_10collective13CollectiveMmaINS1_34MainloopSm90TmaGmmaWarpSpecializedILi2ENS5_IJNS4_1CILi1EEESB_SB_EEENS1_35KernelTmaWarpSpecializedCooperativeEEENS5_IJNSA_ILi256EEENSA_ILi128EEENSA_ILi64EEEEEENS_10tfloat32_tENS5_IJlSB_lEEESJ_SK_NS4_8TiledMMAINS4_8MMA_AtomIJNS4_4SM904GMMA30MMA_64x128x8_F32TF32TF32_SS_TNILNSO_7ScaleInE1ELSQ_1EEEEEENS4_6LayoutINS5_IJNSA_ILi2EEESB_SB_EEENS5_IJSB_NSA_ILi0EEESW_EEEEENS5_IJNS4_10UnderscoreESZ_SZ_EEEEENS4_13SM90_TMA_LOADENS4_14ComposedLayoutINS4_7SwizzleILi3ELi4ELi3EEENS4_18smem_ptr_flag_bitsILi32EEENST_INS5_IJNSA_ILi8EEENSA_ILi32EEEEEENS5_IJS19_SB_EEEEEEEvNS4_8identityES12_S1D_vS1E_EENS_8epilogue10collective6detail29Sm90TmaWarpSpecializedAdapterINS1H_15DefaultEpilogueISJ_SK_SK_NS1G_6thread17LinearCombinationISJ_Li1EffLNS1L_9ScaleType4KindE0ELNS_15FloatRoundStyleE2ESJ_EENS1_15EpilogueDefaultEEEEEvvEEEEvNT_6ParamsE,(.L_x_316 - _ZN7cutlass13device_kernelINS_4gemm6kernel13GemmUniversalIN4cute5tupleIJiiiiEEENS1_10collective13CollectiveMmaINS1_34MainloopSm90TmaGmmaWarpSpecializedILi2ENS5_IJNS4_1CILi1EEESB_SB_EEENS1_35KernelTmaWarpSpecializedCooperativeEEENS5_IJNSA_ILi256EEENSA_ILi128EEENSA_ILi64EEEEEENS_10tfloat32_tENS5_IJlSB_lEEESJ_SK_NS4_8TiledMMAINS4_8MMA_AtomIJNS4_4SM904GMMA30MMA_64x128x8_F32TF32TF32_SS_TNILNSO_7ScaleInE1ELSQ_1EEEEEENS4_6LayoutINS5_IJNSA_ILi2EEESB_SB_EEENS5_IJSB_NSA_ILi0EEESW_EEEEENS5_IJNS4_10UnderscoreESZ_SZ_EEEEENS4_13SM90_TMA_LOADENS4_14ComposedLayoutINS4_7SwizzleILi3ELi4ELi3EEENS4_18smem_ptr_flag_bitsILi32EEENST_INS5_IJNSA_ILi8EEENSA_ILi32EEEEEENS5_IJS19_SB_EEEEEEEvNS4_8identityES12_S1D_vS1E_EENS_8epilogue10collective6detail29Sm90TmaWarpSpecializedAdapterINS1H_15DefaultEpilogueISJ_SK_SK_NS1G_6thread17LinearCombinationISJ_Li1EffLNS1L_9ScaleType4KindE0ELNS_15FloatRoundStyleE2ESJ_EENS1_15EpilogueDefaultEEEEEvvEEEEvNT_6ParamsE)
        .other          _ZN7cutlass13device_kernelINS_4gemm6kernel13GemmUniversalIN4cute5tupleIJiiiiEEENS1_10collective13CollectiveMmaINS1_34MainloopSm90TmaGmmaWarpSpecializedILi2ENS5_IJNS4_1CILi1EEESB_SB_EEENS1_35KernelTmaWarpSpecializedCooperativeEEENS5_IJNSA_ILi256EEENSA_ILi128EEENSA_ILi64EEEEEENS_10tfloat32_tENS5_IJlSB_lEEESJ_SK_NS4_8TiledMMAINS4_8MMA_AtomIJNS4_4SM904GMMA30MMA_64x128x8_F32TF32TF32_SS_TNILNSO_7ScaleInE1ELSQ_1EEEEEENS4_6LayoutINS5_IJNSA_ILi2EEESB_SB_EEENS5_IJSB_NSA_ILi0EEESW_EEEEENS5_IJNS4_10UnderscoreESZ_SZ_EEEEENS4_13SM90_TMA_LOADENS4_14ComposedLayoutINS4_7SwizzleILi3ELi4ELi3EEENS4_18smem_ptr_flag_bitsILi32EEENST_INS5_IJNSA_ILi8EEENSA_ILi32EEEEEENS5_IJS19_SB_EEEEEEEvNS4_8identityES12_S1D_vS1E_EENS_8epilogue10collective6detail29Sm90TmaWarpSpecializedAdapterINS1H_15DefaultEpilogueISJ_SK_SK_NS1G_6thread17LinearCombinationISJ_Li1EffLNS1L_9ScaleType4KindE0ELNS_15FloatRoundStyleE2ESJ_EENS1_15EpilogueDefaultEEEEEvvEEEEvNT_6ParamsE,@"STO_CUDA_ENTRY STV_DEFAULT"
_ZN7cutlass13device_kernelINS_4gemm6kernel13GemmUniversalIN4cute5tupleIJiiiiEEENS1_10collective13CollectiveMmaINS1_34MainloopSm90TmaGmmaWarpSpecializedILi2ENS5_IJNS4_1CILi1EEESB_SB_EEENS1_35KernelTmaWarpSpecializedCooperativeEEENS5_IJNSA_ILi256EEENSA_ILi128EEENSA_ILi64EEEEEENS_10tfloat32_tENS5_IJlSB_lEEESJ_SK_NS4_8TiledMMAINS4_8MMA_AtomIJNS4_4SM904GMMA30MMA_64x128x8_F32TF32TF32_SS_TNILNSO_7ScaleInE1ELSQ_1EEEEEENS4_6LayoutINS5_IJNSA_ILi2EEESB_SB_EEENS5_IJSB_NSA_ILi0EEESW_EEEEENS5_IJNS4_10UnderscoreESZ_SZ_EEEEENS4_13SM90_TMA_LOADENS4_14ComposedLayoutINS4_7SwizzleILi3ELi4ELi3EEENS4_18smem_ptr_flag_bitsILi32EEENST_INS5_IJNSA_ILi8EEENSA_ILi32EEEEEENS5_IJS19_SB_EEEEEEEvNS4_8identityES12_S1D_vS1E_EENS_8epilogue10collective6detail29Sm90TmaWarpSpecializedAdapterINS1H_15DefaultEpilogueISJ_SK_SK_NS1G_6thread17LinearCombinationISJ_Li1EffLNS1L_9ScaleType4KindE0ELNS_15FloatRoundStyleE2ESJ_EENS1_15EpilogueDefaultEEEEEvvEEEEvNT_6ParamsE:
[----:B------:R-:W0:Y:S01]  /*0000*/  LDC R1, c[0x0][0x28] ;  /* 0x00000a00ff017b82 */ /* 0x000e220000000800 */
[----:B------:R-:W1:Y:S01]  /*0010*/  S2R R18, SR_TID.X ;  /* 0x0000000000127919 */ /* 0x000e620000002100 */
[----:B------:R-:W-:Y:S01]  /*0020*/  ELECT P0, URZ, PT ;  /* 0x00000000003f782f */ /* 0x000fe20003800000 */
[----:B------:R-:W-:Y:S01]  /*0030*/  BSSY B0, `(.L_x_0) ;  /* 0x000000f000007945 */ /* 0x000fe20003800000 */
[--C-:B-1----:R-:W-:Y:S02]  /*0040*/  SHF.R.U32.HI R0, RZ, 0x5, R18.reuse ;  /* 0x00000005ff007819 */ /* 0x102fe40000011612 */
[----:B------:R-:W-:-:S03]  /*0050*/  SHF.R.U32.HI R22, RZ, 0x7, R18 ;  /* 0x00000007ff167819 */ /* 0x000fc60000011612 */
[----:B------:R-:W1:Y:S04]  /*0060*/  SHFL.IDX PT, R5, R0, RZ, 0x1f ;  /* 0x00001fff00057589 */ /* 0x000e6800000e0000 */
[----:B------:R2:W3:Y:S01]  /*0070*/  SHFL.IDX PT, R8, R22, RZ, 0x1f ;  /* 0x00001fff16087589 */ /* 0x0004e200000e0000 */
[----:B-1----:R-:W-:-:S13]  /*0080*/  ISETP.NE.OR P0, PT, R5, RZ, !P0 ;  /* 0x000000ff0500720c */ /* 0x002fda0004705670 */
[----:B0-23--:R-:W-:Y:S05]  /*0090*/  @P0 BRA `(.L_x_1) ;  /* 0x0000000000200947 */ /* 0x00dfea0003800000 */
[----:B------:R-:W-:Y:S02]  /*00a0*/  ULDC.64 UR4, c[0x0][0x198] ;  /* 0x0000660000047ab9 */ /* 0x000fe40000000a00 */
[----:B------:R-:W-:Y:S02]  /*00b0*/  UIADD3 UR6, UP0, UR4, 0xf0, URZ ;  /* 0x000000f004067890 */ /* 0x000fe4000ff1e03f */
[----:B------:R-:W-:Y:S02]  /*00c0*/  UIADD3 UR4, UP1, UR4, 0x1f0, URZ ;  /* 0x000001f004047890 */ /* 0x000fe4000ff3e03f */
[----:B------:R-:W-:Y:S02]  /*00d0*/  UIADD3.X UR7, URZ, UR5, URZ, UP0, !UPT ;  /* 0x000000053f077290 */ /* 0x000fe400087fe43f */
[----:B------:R-:W-:-:S07]  /*00e0*/  UIADD3.X UR5, URZ, UR5, URZ, UP1, !UPT ;  /* 0x000000053f057290 */ /* 0x000fce0008ffe43f */
[----:B------:R0:W-:Y:S02]  /*00f0*/  UTMACCTL.PF [UR6] ;  /* 0x00000000060079b9 */ /* 0x0001e40008040000 */
[----:B------:R0:W-:Y:S02]  /*0100*/  UTMACCTL.PF [UR4] ;  /* 0x00000000040079b9 */ /* 0x0001e40008040000 */
[----:B0-----:R-:W-:Y:S01]  /*0110*/  NOP ;  /* 0x0000000000007918 */ /* 0x001fe20000000000 */
.L_x_1:
[----:B------:R-:W-:Y:S05]  /*0120*/  BSYNC B0 ;  /* 0x0000000000007941 */ /* 0x000fea0003800000 */
.L_x_0:
[----:B------:R-:W0:Y:S02]  /*0130*/  SHFL.IDX PT, R2, R0, RZ, 0x1f ;  /* 0x00001fff00027589 */ /* 0x000e2400000e0000 */
[----:B0-----:R-:W-:-:S13]  /*0140*/  ISETP.NE.AND P0, PT, R2, RZ, PT ;  /* 0x000000ff0200720c */ /* 0x001fda0003f05270 */
[----:B------:R-:W-:Y:S05]  /*0150*/  @P0 BRA `(.L_x_2) ;  /* 0x0000000000480947 */ /* 0x000fea0003800000 */
[----:B------:R-:W0:Y:S01]  /*0160*/  S2UR UR8, SR_CgaCtaId ;  /* 0x00000000000879c3 */ /* 0x000e220000008800 */
[----:B------:R-:W-:Y:S01]  /*0170*/  UMOV UR4, 0x400 ;  /* 0x0000040000047882 */ /* 0x000fe20000000000 */
[----:B------:R-:W-:Y:S01]  /*0180*/  UMOV UR5, 0x1 ;  /* 0x0000000100057882 */ /* 0x000fe20000000000 */
[----:B------:R-:W-:Y:S01]  /*0190*/  UMOV UR6, 0x100 ;  /* 0x0000010000067882 */ /* 0x000fe20000000000 */
[----:B------:R-:W-:Y:S01]  /*01a0*/  ELECT P0, URZ, PT ;  /* 0x00000000003f782f */ /* 0x000fe20003800000 */
[----:B------:R-:W-:-:S04]  /*01b0*/  UIADD3 UR6, -UR6, 0x100000, URZ ;  /* 0x0010000006067890 */ /* 0x000fc8000fffe13f */
[----:B------:R-:W-:Y:S02]  /*01c0*/  USHF.L.U32 UR7, UR6, 0xb, URZ ;  /* 0x0000000b06077899 */ /* 0x000fe4000800063f */
[----:B------:R-:W-:Y:S02]  /*01d0*/  USHF.L.U32 UR6, UR6, 0x1, URZ ;  /* 0x0000000106067899 */ /* 0x000fe4000800063f */
[----:B0-----:R-:W-:Y:S02]  /*01e0*/  ULEA UR8, UR8, UR4, 0x18 ;  /* 0x0000000408087291 */ /* 0x001fe4000f8ec03f */
[----:B------:R-:W-:-:S04]  /*01f0*/  UIADD3 UR4, -UR5, 0x100000, URZ ;  /* 0x0010000005047890 */ /* 0x000fc8000fffe13f */
[----:B------:R-:W-:Y:S02]  /*0200*/  USHF.L.U32 UR5, UR4, 0xb, URZ ;  /* 0x0000000b04057899 */ /* 0x000fe4000800063f */
[----:B------:R-:W-:Y:S01]  /*0210*/  USHF.L.U32 UR4, UR4, 0x1, URZ ;  /* 0x0000000104047899 */ /* 0x000fe2000800063f */
[----:B------:R-:W0:Y:S11]  /*0220*/  FENCE.VIEW.ASYNC.S ;  /* 0x00000000000073c6 */ /* 0x000e360000000000 */
[----:B0-----:R0:W1:Y:S01]  /*0230*/  SYNCS.EXCH.64 URZ, [UR8], UR4 ;  /* 0x00000004083f75b2 */ /* 0x0010620008000100 */
[----:B------:R0:W2:Y:S01]  /*0240*/  SYNCS.EXCH.64 URZ, [UR8+0x10], UR6 ;  /* 0x00001006083f75b2 */ /* 0x0000a20008000100 */
[----:B------:R0:W3:Y:S01]  /*0250*/  SYNCS.EXCH.64 URZ, [UR8+0x8], UR4 ;  /* 0x00000804083f75b2 */ /* 0x0000e20008000100 */
[----:B------:R0:W4:Y:S01]  /*0260*/  SYNCS.EXCH.64 URZ, [UR8+0x18], UR6 ;  /* 0x00001806083f75b2 */ /* 0x0001220008000100 */
[----:B------:R-:W-:Y:S01]  /*0270*/  NOP ;  /* 0x0000000000007918 */ /* 0x000fe20000000000 */
.L_x_2:
[----:B------:R-:W5:Y:S01]  /*0280*/  SHFL.IDX PT, R0, R0, RZ, 0x1f ;  /* 0x00001fff00007589 */ /* 0x000f6200000e0000 */
[----:B------:R-:W-:Y:S01]  /*0290*/  ELECT P0, URZ, PT ;  /* 0x00000000003f782f */ /* 0x000fe20003800000 */
[----:B------:R-:W1:Y:S01]  /*02a0*/  LDC R2, c[0x0][0x65c] ;  /* 0x00019700ff027b82 */ /* 0x000e620000000800 */
[----:B------:R-:W-:Y:S01]  /*02b0*/  SHF.R.S32.HI R6, RZ, 0x1f, R5 ;  /* 0x0000001fff067819 */ /* 0x000fe20000011405 */
[----:B------:R-:W2:Y:S01]  /*02c0*/  S2R R3, SR_CTAID.Y ;  /* 0x0000000000037919 */ /* 0x000ea20000002600 */
[----:B0-----:R-:W-:Y:S01]  /*02d0*/  UMOV UR4, 0x20 ;  /* 0x0000002000047882 */ /* 0x001fe20000000000 */
[----:B------:R-:W-:Y:S01]  /*02e0*/  ISETP.NE.AND P2, PT, R8, RZ, PT ;  /* 0x000000ff0800720c */ /* 0x000fe20003f45270 */
[----:B------:R-:W-:Y:S01]  /*02f0*/  NOP ;  /* 0x0000000000007918 */ /* 0x000fe20000000000 */
[----:B------:R-:W0:Y:S01]  /*0300*/  S2R R4, SR_CTAID.X ;  /* 0x0000000000047919 */ /* 0x000e220000002500 */
[----:B------:R-:W-:Y:S01]  /*0310*/  LEA.HI R6, R6, R5, RZ, 0x2 ;  /* 0x0000000506067211 */ /* 0x000fe200078f10ff */
[----:B------:R-:W-:Y:S01]  /*0320*/  NOP ;  /* 0x0000000000007918 */ /* 0x000fe20000000000 */
[----:B-----5:R-:W-:-:S02]  /*0330*/  ISETP.NE.OR P0, PT, R0, RZ, !P0 ;  /* 0x000000ff0000720c */ /* 0x020fc40004705670 */
[----:B-1----:R-:W-:-:S04]  /*0340*/  ISETP.NE.AND P3, PT, R2, 0x1, PT ;  /* 0x000000010200780c */ /* 0x002fc80003f65270 */
[----:B------:R-:W-:Y:S02]  /*0350*/  P2R R0, PR, RZ, 0x8 ;  /* 0x00000008ff007803 */ /* 0x000fe40000000000 */
[----:B------:R-:W-:-:S05]  /*0360*/  LOP3.LUT R0, R6, 0xfffffffc, RZ, 0xc0, !PT ;  /* 0xfffffffc06007812 */ /* 0x000fca00078ec0ff */
[----:B------:R-:W-:Y:S01]  /*0370*/  VOTEU.ALL UP0, P0 ;  /* 0x00000000003f7886 */ /* 0x000fe20000000000 */
[----:B------:R-:W-:Y:S01]  /*0380*/  IMAD.IADD R0, R5, 0x1, -R0 ;  /* 0x0000000105007824 */ /* 0x000fe200078e0a00 */
[----:B------:R-:W0:Y:S01]  /*0390*/  @P3 LDC R17, c[0x0][0x10] ;  /* 0x00000400ff113b82 */ /* 0x000e220000000800 */
[----:B------:R-:W-:Y:S01]  /*03a0*/  VOTEU.ALL UP1, P0 ;  /* 0x00000000003f7886 */ /* 0x000fe20000020000 */
[----:B--2---:R-:W-:Y:S01]  /*03b0*/  @P3 IMAD.MOV.U32 R6, RZ, RZ, R3 ;  /* 0x000000ffff063224 */ /* 0x004fe200078e0003 */
[----:B------:R-:W-:Y:S01]  /*03c0*/  @!UP0 UMOV UR6, 0x400 ;  /* 0x0000040000068882 */ /* 0x000fe20000000000 */
[----:B------:R-:W-:-:S04]  /*03d0*/  @!UP0 UIADD3 UR4, -UR4, 0x100000, URZ ;  /* 0x0010000004048890 */ /* 0x000fc8000fffe13f */
[----:B------:R-:W-:Y:S02]  /*03e0*/  @!UP0 USHF.L.U32 UR5, UR4, 0xb, URZ ;  /* 0x0000000b04058899 */ /* 0x000fe4000800063f */
[----:B------:R-:W-:Y:S01]  /*03f0*/  @!UP0 USHF.L.U32 UR4, UR4, 0x1, URZ ;  /* 0x0000000104048899 */ /* 0x000fe2000800063f */
[----:B------:R-:W-:Y:S02]  /*0400*/  @P3 IMAD.MOV.U32 R7, RZ, RZ, RZ ;  /* 0x000000ffff073224 */ /* 0x000fe400078e00ff */
[----:B------:R-:W-:Y:S01]  /*0410*/  IMAD.MOV.U32 R5, RZ, RZ, RZ ;  /* 0x000000ffff057224 */ /* 0x000fe200078e00ff */
[----:B------:R-:W1:Y:S01]  /*0420*/  @!UP0 S2UR UR7, SR_CgaCtaId ;  /* 0x00000000000789c3 */ /* 0x000e620000008800 */
[----:B------:R-:W-:-:S07]  /*0430*/  @P3 IMAD.MOV.U32 R11, RZ, RZ, RZ ;  /* 0x000000ffff0b3224 */ /* 0x000fce00078e00ff */
[----:B------:R-:W2:Y:S01]  /*0440*/  @!P3 LDC R9, c[0x0][0xc] ;  /* 0x00000300ff09bb82 */ /* 0x000ea20000000800 */
[----:B0-----:R-:W-:-:S04]  /*0450*/  @P3 IMAD.WIDE.U32 R16, R4, R17, R6 ;  /* 0x0000001104103225 */ /* 0x001fc800078e0006 */
[----:B------:R-:W-:Y:S01]  /*0460*/  @P3 IMAD.IADD R17, R17, 0x1, R11 ;  /* 0x0000000111113824 */ /* 0x000fe200078e020b */
[----:B-1----:R-:W-:Y:S01]  /*0470*/  @!UP0 ULEA UR6, UR7, UR6, 0x18 ;  /* 0x0000000607068291 */ /* 0x002fe2000f8ec03f */
[----:B------:R-:W-:Y:S01]  /*0480*/  VOTEU.ALL UP0, P0 ;  /* 0x00000000003f7886 */ /* 0x000fe20000000000 */
[----:B------:R-:W-:-:S04]  /*0490*/  ISETP.NE.AND P0, PT, R0, 0x3, PT ;  /* 0x000000030000780c */ /* 0x000fc80003f05270 */
[----:B------:R-:W-:Y:S01]  /*04a0*/  ISETP.EQ.OR P0, PT, R0, RZ, !P0 ;  /* 0x000000ff0000720c */ /* 0x000fe20004702670 */
[----:B--2---:R-:W-:-:S03]  /*04b0*/  @!P3 IMAD.WIDE.U32 R6, R9, R3, R4 ;  /* 0x000000030906b225 */ /* 0x004fc600078e0004 */
[C---:B------:R-:W-:Y:S01]  /*04c0*/  ISETP.EQ.AND P0, PT, R8.reuse, RZ, P0 ;  /* 0x000000ff0800720c */ /* 0x040fe20000702270 */
[----:B------:R-:W-:Y:S01]  /*04d0*/  VIADD R8, R8, 0xffffffff ;  /* 0xffffffff08087836 */ /* 0x000fe20000000000 */
[----:B------:R-:W0:Y:S02]  /*04e0*/  FENCE.VIEW.ASYNC.S ;  /* 0x00000000000073c6 */ /* 0x000e240000000000 */
[----:B0-----:R0:W3:Y:S01]  /*04f0*/  @!UP0 SYNCS.EXCH.64 URZ, [UR6+0x30], UR4 ;  /* 0x00003004063f85b2 */ /* 0x0010e20008000100 */
[----:B------:R-:W-:Y:S01]  /*0500*/  @!P3 IMAD.MOV.U32 R16, RZ, RZ, R6 ;  /* 0x000000ffff10b224 */ /* 0x000fe200078e0006 */
[----:B------:R-:W-:Y:S01]  /*0510*/  SEL R19, RZ, 0x1, !P0 ;  /* 0x00000001ff137807 */ /* 0x000fe20004000000 */
[----:B------:R-:W-:Y:S01]  /*0520*/  @!P3 IMAD.MOV.U32 R17, RZ, RZ, R7 ;  /* 0x000000ffff11b224 */ /* 0x000fe200078e0007 */
[----:B------:R-:W-:-:S04]  /*0530*/  ISETP.GE.U32.AND P1, PT, R8, 0x2, PT ;  /* 0x000000020800780c */ /* 0x000fc80003f26070 */
[----:B------:R-:W-:Y:S01]  /*0540*/  SEL R19, R19, 0x2, P1 ;  /* 0x0000000213137807 */ /* 0x000fe20000800000 */
[----:B------:R0:W3:Y:S01]  /*0550*/  @!UP1 SYNCS.EXCH.64 URZ, [UR6+0x38], UR4 ;  /* 0x00003804063f95b2 */ /* 0x0000e20008000100 */
[----:B------:R-:W-:Y:S01]  /*0560*/  NOP ;  /* 0x0000000000007918 */ /* 0x000fe20000000000 */
[----:B---34-:R-:W-:Y:S06]  /*0570*/  BAR.SYNC.DEFER_BLOCKING 0x0 ;  /* 0x0000000000007b1d */ /* 0x018fec0000010000 */
[----:B------:R-:W-:Y:S05]  /*0580*/  @!P2 BRA `(.L_x_3) ;  /* 0x000000a80000a947 */ /* 0x000fea0003800000 */
[----:B------:R-:W-:-:S13]  /*0590*/  ISETP.GT.U32.AND P0, PT, R8, 0x1, PT ;  /* 0x000000010800780c */ /* 0x000fda0003f04070 */
[----:B0-----:R-:W-:Y:S05]  /*05a0*/  @P0 EXIT ;  /* 0x000000000000094d */ /* 0x001fea0003800000 */
[----:B------:R-:W-:Y:S01]  /*05b0*/  ULDC.64 UR4, c[0x0][0x650] ;  /* 0x0001940000047ab9 */ /* 0x000fe20000000a00 */
[----:B------:R-:W-:Y:S01]  /*05c0*/  PRMT R0, RZ, 0x7610, R0 ;  /* 0x00007610ff007816 */ /* 0x000fe20000000000 */
[----:B------:R-:W-:Y:S01]  /*05d0*/  IMAD.MOV.U32 R152, RZ, RZ, -0x1 ;  /* 0xffffffffff987424 */ /* 0x000fe200078e00ff */
[----:B------:R-:W-:Y:S01]  /*05e0*/  ISETP.GE.U32.AND P0, PT, R16, UR4, PT ;  /* 0x0000000410007c0c */ /* 0x000fe2000bf06070 */
[----:B------:R-:W-:Y:S02]  /*05f0*/  IMAD.MOV.U32 R153, RZ, RZ, -0x1 ;  /* 0xffffffffff997424 */ /* 0x000fe400078e00ff */
[----:B------:R-:W-:Y:S01]  /*0600*/  IMAD.MOV.U32 R23, RZ, RZ, -0x1 ;  /* 0xffffffffff177424 */ /* 0x000fe200078e00ff */
[----:B------:R-:W-:-:S13]  /*0610*/  ISETP.GE.U32.AND.EX P0, PT, R17, UR5, PT, P0 ;  /* 0x0000000511007c0c */ /* 0x000fda000bf06100 */
[----:B------:R-:W-:Y:S05]  /*0620*/  @P0 BRA `(.L_x_4) ;  /* 0x0000000400540947 */ /* 0x000fea0003800000 */
[----:B------:R-:W0:Y:S01]  /*0630*/  LDC.64 R14, c[0x0][0x628] ;  /* 0x00018a00ff0e7b82 */ /* 0x000e220000000a00 */
[----:B------:R-:W-:Y:S02]  /*0640*/  IMAD.MOV.U32 R6, RZ, RZ, R16 ;  /* 0x000000ffff067224 */ /* 0x000fe400078e0010 */
[----:B------:R-:W-:-:S05]  /*0650*/  IMAD.MOV.U32 R7, RZ, RZ, R17 ;  /* 0x000000ffff077224 */ /* 0x000fca00078e0011 */
[----:B------:R-:W1:Y:S08]  /*0660*/  LDC R0, c[0x0][0x630] ;  /* 0x00018c00ff007b82 */ /* 0x000e700000000800 */
[----:B------:R-:W2:Y:S01]  /*0670*/  LDC.64 R20, c[0x0][0x620] ;  /* 0x00018800ff147b82 */ /* 0x000ea20000000a00 */
[----:B0-----:R-:W-:-:S04]  /*0680*/  ISETP.NE.U32.AND P0, PT, R14, RZ, PT ;  /* 0x000000ff0e00720c */ /* 0x001fc80003f05070 */
[----:B------:R-:W-:-:S13]  /*0690*/  ISETP.NE.AND.EX P0, PT, R15, RZ, PT, P0 ;  /* 0x000000ff0f00720c */ /* 0x000fda0003f05300 */
[----:B-12---:R-:W-:Y:S05]  /*06a0*/  @!P0 BRA `(.L_x_5) ;  /* 0x0000000000288947 */ /* 0x006fea0003800000 */
[----:B------:R-:W0:Y:S02]  /*06b0*/  LDC R11, c[0x0][0x634] ;  /* 0x00018d00ff0b7b82 */ /* 0x000e240000000800 */
[----:B0-----:R-:W-:-:S05]  /*06c0*/  IADD3 R11, P0, R16, R11, RZ ;  /* 0x0000000b100b7210 */ /* 0x001fca0007f1e0ff */
[----:B------:R-:W-:-:S04]  /*06d0*/  IMAD.X R13, RZ, RZ, R17, P0 ;  /* 0x000000ffff0d7224 */ /* 0x000fc800000e0611 */
[----:B------:R-:W-:-:S04]  /*06e0*/  IMAD.WIDE.U32 R6, R13, R14, RZ ;  /* 0x0000000e0d067225 */ /* 0x000fc800078e00ff */
[----:B------:R-:W-:-:S04]  /*06f0*/  IMAD.WIDE.U32 R8, P0, R11, R15, R6 ;  /* 0x0000000f0b087225 */ /* 0x000fc80007800006 */
[----:B------:R-:W-:-:S04]  /*0700*/  IMAD.WIDE.U32 R6, R11, R14, RZ ;  /* 0x0000000e0b067225 */ /* 0x000fc800078e00ff */
[----:B------:R-:W-:Y:S01]  /*0710*/  IMAD.X R11, RZ, RZ, RZ, P0 ;  /* 0x000000ffff0b7224 */ /* 0x000fe200000e06ff */
[----:B------:R-:W-:Y:S01]  /*0720*/  IADD3 RZ, P0, R7, R8, RZ ;  /* 0x0000000807ff7210 */ /* 0x000fe20007f1e0ff */
[----:B------:R-:W-:-:S04]  /*0730*/  IMAD.MOV.U32 R10, RZ, RZ, R9 ;  /* 0x000000ffff0a7224 */ /* 0x000fc800078e0009 */
[----:B------:R-:W-:-:S08]  /*0740*/  IMAD.WIDE.U32.X R6, R13, R15, R10, P0 ;  /* 0x0000000f0d067225 */ /* 0x000fd000000e040a */
.L_x_5:
[-CC-:B------:R-:W-:Y:S01]  /*0750*/  SHF.R.U64 R23, R6, R0.reuse, R7.reuse ;  /* 0x0000000006177219 */ /* 0x180fe20000001207 */
[----:B------:R-:W0:Y:S01]  /*0760*/  LDC R10, c[0x0][0x618] ;  /* 0x00018600ff0a7b82 */ /* 0x000e220000000800 */
[----:B------:R-:W-:Y:S01]  /*0770*/  SHF.R.U32.HI R5, RZ, R0, R7 ;  /* 0x00000000ff057219 */ /* 0x000fe20000011607 */
[----:B------:R-:W-:Y:S01]  /*0780*/  ULDC UR4, c[0x0][0x150] ;  /* 0x0000540000047ab9 */ /* 0x000fe20000000800 */
[----:B------:R-:W-:Y:S02]  /*0790*/  IADD3 R9, P0, RZ, -R23, RZ ;  /* 0x80000017ff097210 */ /* 0x000fe40007f1e0ff */
[----:B------:R-:W-:-:S03]  /*07a0*/  I2FP.F32.U32 R0, R4 ;  /* 0x0000000400007245 */ /* 0x000fc60000201000 */
[----:B------:R-:W1:Y:S01]  /*07b0*/  LDC.64 R28, c[0x0][0x640] ;  /* 0x00019000ff1c7b82 */ /* 0x000e620000000a00 */
[----:B------:R-:W-:Y:S02]  /*07c0*/  IMAD.X R11, RZ, RZ, ~R5, P0 ;  /* 0x000000ffff0b7224 */ /* 0x000fe400000e0e05 */
[----:B------:R-:W-:Y:S01]  /*07d0*/  FMUL R0, R0, UR4 ;  /* 0x0000000400007c20 */ /* 0x000fe20008400000 */
[----:B------:R-:W-:Y:S01]  /*07e0*/  IMAD.WIDE.U32 R6, R9, R20, R16 ;  /* 0x0000001409067225 */ /* 0x000fe200078e0010 */
[----:B------:R-:W-:-:S03]  /*07f0*/  ULDC UR4, c[0x0][0x154] ;  /* 0x0000550000047ab9 */ /* 0x000fc60000000800 */
[----:B------:R-:W-:Y:S01]  /*0800*/  IMAD R8, R11, R20, RZ ;  /* 0x000000140b087224 */ /* 0x000fe200078e02ff */
[----:B------:R-:W2:Y:S01]  /*0810*/  LDC R5, c[0x0][0x144] ;  /* 0x00005100ff057b82 */ /* 0x000ea20000000800 */
[----:B------:R-:W3:Y:S02]  /*0820*/  F2I.U32.TRUNC.NTZ R0, R0 ;  /* 0x0000000000007305 */ /* 0x000ee4000020f000 */
[----:B------:R-:W-:-:S04]  /*0830*/  IMAD R9, R9, R21, R8 ;  /* 0x0000001509097224 */ /* 0x000fc800078e0208 */
[----:B------:R-:W-:Y:S01]  /*0840*/  IMAD.IADD R7, R7, 0x1, R9 ;  /* 0x0000000107077824 */ /* 0x000fe200078e0209 */
[----:B------:R-:W4:Y:S01]  /*0850*/  LDC R12, c[0x0][0x608] ;  /* 0x00018200ff0c7b82 */ /* 0x000f220000000800 */
[----:B------:R-:W-:-:S03]  /*0860*/  IMAD.MOV.U32 R9, RZ, RZ, -0x1 ;  /* 0xffffffffff097424 */ /* 0x000fc600078e00ff */
[-CC-:B0-----:R-:W-:Y:S02]  /*0870*/  SHF.R.U64 R20, R6, R10.reuse, R7.reuse ;  /* 0x0000000a06147219 */ /* 0x181fe40000001207 */
[----:B------:R-:W-:Y:S02]  /*0880*/  I2FP.F32.U32 R6, R3 ;  /* 0x0000000300067245 */ /* 0x000fe40000201000 */
[----:B------:R-:W0:Y:S01]  /*0890*/  LDC R26, c[0x0][0x658] ;  /* 0x00019600ff1a7b82 */ /* 0x000e220000000800 */
[----:B-1----:R-:W-:Y:S01]  /*08a0*/  ISETP.NE.U32.AND P0, PT, R28, RZ, PT ;  /* 0x000000ff1c00720c */ /* 0x002fe20003f05070 */
[----:B---3--:R-:W-:Y:S01]  /*08b0*/  IMAD.MOV R8, RZ, RZ, -R0 ;  /* 0x000000ffff087224 */ /* 0x008fe200078e0a00 */
[----:B------:R-:W-:Y:S01]  /*08c0*/  SHF.R.U32.HI R7, RZ, R10, R7 ;  /* 0x0000000aff077219 */ /* 0x000fe20000011607 */
[----:B------:R-:W-:Y:S01]  /*08d0*/  FMUL R6, R6, UR4 ;  /* 0x0000000406067c20 */ /* 0x000fe20008400000 */
[----:B------:R-:W-:-:S03]  /*08e0*/  ISETP.NE.AND.EX P0, PT, R29, RZ, PT, P0 ;  /* 0x000000ff1d00720c */ /* 0x000fc60003f05300 */
[----:B------:R-:W1:Y:S01]  /*08f0*/  LDC R14, c[0x0][0x148] ;  /* 0x00005200ff0e7b82 */ /* 0x000e620000000800 */
[----:B--2---:R-:W-:-:S07]  /*0900*/  IMAD R0, R5, R8, R4 ;  /* 0x0000000805007224 */ /* 0x004fce00078e0204 */
[----:B------:R-:W2:Y:S01]  /*0910*/  LDC R24, c[0x0][0x600] ;  /* 0x00018000ff187b82 */ /* 0x000ea20000000800 */
[-CC-:B----4-:R-:W-:Y:S02]  /*0920*/  SHF.R.U64 R30, R20, R12.reuse, R7.reuse ;  /* 0x0000000c141e7219 */ /* 0x190fe40000001207 */
[----:B------:R-:W-:Y:S01]  /*0930*/  SHF.R.U32.HI R5, RZ, R12, R7 ;  /* 0x0000000cff057219 */ /* 0x000fe20000011607 */
[----:B------:R-:W-:Y:S01]  /*0940*/  IMAD.MOV.U32 R7, RZ, RZ, 0x1 ;  /* 0x00000001ff077424 */ /* 0x000fe200078e00ff */
[----:B------:R3:W4:Y:S03]  /*0950*/  F2I.U32.TRUNC.NTZ R12, R6 ;  /* 0x00000006000c7305 */ /* 0x000726000020f000 */
[----:B------:R-:W1:Y:S01]  /*0960*/  LDC R15, c[0x0][0x648] ;  /* 0x00019200ff0f7b82 */ /* 0x000e620000000800 */
[-C--:B0-----:R-:W-:Y:S02]  /*0970*/  SHF.L.U32 R4, R9, R26.reuse, RZ ;  /* 0x0000001a09047219 */ /* 0x081fe400000006ff */
[----:B------:R-:W-:-:S02]  /*0980*/  SHF.R.U64 R32, R30, R26, R5 ;  /* 0x0000001a1e207219 */ /* 0x000fc40000001205 */
[----:B------:R-:W-:Y:S02]  /*0990*/  LOP3.LUT R11, RZ, R4, RZ, 0x33, !PT ;  /* 0x00000004ff0b7212 */ /* 0x000fe400078e33ff */
[-C--:B------:R-:W-:Y:S01]  /*09a0*/  SHF.R.U32.HI R5, RZ, R26.reuse, R5 ;  /* 0x0000001aff057219 */ /* 0x080fe20000011605 */
[----:B------:R-:W0:Y:S01]  /*09b0*/  LDC R21, c[0x0][0x638] ;  /* 0x00018e00ff157b82 */ /* 0x000e220000000800 */
[----:B------:R-:W-:Y:S01]  /*09c0*/  SHF.L.U32 R10, R7, R26, RZ ;  /* 0x0000001a070a7219 */ /* 0x000fe200000006ff */
[----:B------:R-:W-:-:S06]  /*09d0*/  IMAD.MOV.U32 R4, RZ, RZ, R32 ;  /* 0x000000ffff047224 */ /* 0x000fcc00078e0020 */
[----:B------:R-:W0:Y:S01]  /*09e0*/  LDC R152, c[0x0][0x610] ;  /* 0x00018400ff987b82 */ /* 0x000e220000000800 */
[----:B---34-:R-:W-:Y:S05]  /*09f0*/  @!P0 BRA `(.L_x_6) ;  /* 0x0000000000288947 */ /* 0x018fea0003800000 */
[----:B------:R-:W3:Y:S02]  /*0a00*/  LDC R9, c[0x0][0x64c] ;  /* 0x00019300ff097b82 */ /* 0x000ee40000000800 */
[----:B---3--:R-:W-:-:S05]  /*0a10*/  IADD3 R9, P0, R32, R9, RZ ;  /* 0x0000000920097210 */ /* 0x008fca0007f1e0ff */
        /* <DEDUP_REMOVED lines=8> */
.L_x_6:
[----:B-1----:R-:W-:Y:S01]  /*0aa0*/  SHF.R.U64 R4, R4, R15, R5 ;  /* 0x0000000f04047219 */ /* 0x002fe20000001205 */
[----:B--2---:R-:W-:Y:S01]  /*0ab0*/  VIADD R5, R24, 0xffffffff ;  /* 0xffffffff18057836 */ /* 0x004fe20000000000 */
[----:B------:R-:W-:Y:S01]  /*0ac0*/  LOP3.LUT R11, R30, R11, RZ, 0xc0, !PT ;  /* 0x0000000b1e0b7212 */ /* 0x000fe200078ec0ff */
[----:B------:R-:W-:Y:S02]  /*0ad0*/  IMAD.MOV R12, RZ, RZ, -R12 ;  /* 0x000000ffff0c7224 */ /* 0x000fe400078e0a0c */
[----:B------:R-:W-:Y:S01]  /*0ae0*/  IMAD.MOV R6, RZ, RZ, -R4 ;  /* 0x000000ffff067224 */ /* 0x000fe200078e0a04 */
[----:B------:R-:W-:Y:S01]  /*0af0*/  LOP3.LUT R5, R20, R5, RZ, 0xc0, !PT ;  /* 0x0000000514057212 */ /* 0x000fe200078ec0ff */
[----:B------:R-:W-:Y:S02]  /*0b00*/  @P3 IMAD R0, R14, R12, R3 ;  /* 0x0000000c0e003224 */ /* 0x000fe400078e0203 */
[----:B------:R-:W-:Y:S02]  /*0b10*/  IMAD R11, R10, R4, R11 ;  /* 0x000000040a0b7224 */ /* 0x000fe400078e020b */
[----:B0-----:R-:W-:-:S02]  /*0b20*/  IMAD R3, R6, R21, R32 ;  /* 0x0000001506037224 */ /* 0x001fc400078e0220 */
[----:B------:R-:W-:Y:S02]  /*0b30*/  IMAD R152, R11, R152, R0 ;  /* 0x000000980b987224 */ /* 0x000fe400078e0200 */
[----:B------:R-:W-:Y:S02]  /*0b40*/  IMAD R3, R3, R24, R5 ;  /* 0x0000001803037224 */ /* 0x000fe400078e0205 */
[----:B------:R-:W-:-:S03]  /*0b50*/  IMAD.MOV.U32 R0, RZ, RZ, 0x1 ;  /* 0x00000001ff007424 */ /* 0x000fc600078e00ff */
[----:B------:R-:W-:Y:S02]  /*0b60*/  SEL R153, R3, R152, !P3 ;  /* 0x0000009803997207 */ /* 0x000fe40005800000 */
[----:B------:R-:W-:-:S07]  /*0b70*/  SEL R152, R152, R3, !P3 ;  /* 0x0000000398987207 */ /* 0x000fce0005800000 */
.L_x_4:
[----:B------:R-:W-:-:S08]  /*0b80*/  NOP ;  /* 0x0000000000007918 */ /* 0x000fd00000000000 */
[----:B------:R-:W0:Y:S02]  /*0b90*/  USETMAXREG.TRY_ALLOC.CTAPOOL UP0, 0xe8 ;  /* 0x000000e8000079c8 */ /* 0x000e240008000600 */
[----:B0-----:R-:W-:-:S13]  /*0ba0*/  PLOP3.LUT P0, PT, PT, PT, UP0, 0x80, 0x0 ;  /* 0x000000000000781c */ /* 0x001fda0003f0f008 */
[----:B------:R-:W-:Y:S05]  /*0bb0*/  @!P0 BRA `(.L_x_4) ;  /* 0xfffffffc00f08947 */ /* 0x000fea000383ffff */
[----:B------:R-:W-:Y:S01]  /*0bc0*/  ULDC.64 UR4, c[0x0][0x598] ;  /* 0x0001660000047ab9 */ /* 0x000fe20000000a00 */
[----:B------:R-:W-:Y:S01]  /*0bd0*/  ULDC.64 UR36, c[0x0][0x208] ;  /* 0x0000820000247ab9 */ /* 0x000fe20000000a00 */
[----:B------:R-:W-:-:S04]  /*0be0*/  ISETP.NE.U32.AND P0, PT, RZ, UR4, PT ;  /* 0x00000004ff007c0c */ /* 0x000fc8000bf05070 */
[----:B------:R-:W-:-:S13]  /*0bf0*/  ISETP.NE.AND.EX P0, PT, RZ, UR5, PT, P0 ;  /* 0x00000005ff007c0c */ /* 0x000fda000bf05300 */
[----:B------:R-:W-:Y:S05]  /*0c00*/  @!P0 BRA `(.L_x_7) ;  /* 0x00000000001c8947 */ /* 0x000fea0003800000 */
[----:B------:R-:W0:Y:S02]  /*0c10*/  LDC.64 R4, c[0x0][0x598] ;  /* 0x00016600ff047b82 */ /* 0x000e240000000a00 */
[----:B0-----:R-:W2:Y:S02]  /*0c20*/  LDG.E.64 R4, desc[UR36][R4.64] ;  /* 0x0000002404047981 */ /* 0x001ea4000c1e1b00 */
[----:B--2---:R-:W-:-:S04]  /*0c30*/  ISETP.NE.U32.AND P0, PT, R4, RZ, PT ;  /* 0x000000ff0400720c */ /* 0x004fc80003f05070 */
[----:B------:R-:W-:-:S13]  /*0c40*/  ISETP.NE.AND.EX P0, PT, R5, RZ, PT, P0 ;  /* 0x000000ff0500720c */ /* 0x000fda0003f05300 */
[----:B------:R-:W-:Y:S05]  /*0c50*/  @!P0 BRA `(.L_x_7) ;  /* 0x0000000000088947 */ /* 0x000fea0003800000 */
[----:B------:R0:W5:Y:S01]  /*0c60*/  LD.E R154, desc[UR36][R4.64] ;  /* 0x00000024049a7980 */ /* 0x000162000c101900 */
[----:B------:R-:W-:Y:S05]  /*0c70*/  BRA `(.L_x_8) ;  /* 0x0000000000247947 */ /* 0x000fea0003800000 */
.L_x_7:
[----:B------:R-:W-:Y:S02]  /*0c80*/  ULDC.64 UR4, c[0x0][0x588] ;  /* 0x0001620000047ab9 */ /* 0x000fe40000000a00 */
[----:B------:R-:W-:-:S04]  /*0c90*/  ISETP.NE.U32.AND P0, PT, RZ, UR4, PT ;  /* 0x00000004ff007c0c */ /* 0x000fc8000bf05070 */
[----:B------:R-:W-:-:S13]  /*0ca0*/  ISETP.NE.AND.EX P0, PT, RZ, UR5, PT, P0 ;  /* 0x00000005ff007c0c */ /* 0x000fda000bf05300 */
[----:B------:R-:W-:Y:S05]  /*0cb0*/  @!P0 BRA `(.L_x_9) ;  /* 0x00000000000c8947 */ /* 0x000fea0003800000 */
[----:B------:R-:W0:Y:S02]  /*0cc0*/  LDC.64 R154, c[0x0][0x588] ;  /* 0x00016200ff9a7b82 */ /* 0x000e240000000a00 */
[----:B0-----:R1:W5:Y:S01]  /*0cd0*/  LDG.E R154, desc[UR36][R154.64] ;  /* 0x000000249a9a7981 */ /* 0x001362000c1e1900 */
[----:B------:R-:W-:Y:S05]  /*0ce0*/  BRA `(.L_x_8) ;  /* 0x0000000000087947 */ /* 0x000fea0003800000 */
.L_x_9:
[----:B------:R-:W-:Y:S02]  /*0cf0*/  ULDC UR4, c[0x0][0x580] ;  /* 0x0001600000047ab9 */ /* 0x000fe40000000800 */
[----:B------:R-:W-:-:S07]  /*0d00*/  IMAD.U32 R154, RZ, RZ, UR4 ;  /* 0x00000004ff9a7e24 */ /* 0x000fce000f8e00ff */
.L_x_8:
[----:B------:R-:W-:Y:S02]  /*0d10*/  ULDC.64 UR4, c[0x0][0x5a0] ;  /* 0x0001680000047ab9 */ /* 0x000fe40000000a00 */
[----:B------:R-:W-:-:S04]  /*0d20*/  ISETP.NE.U32.AND P0, PT, RZ, UR4, PT ;  /* 0x00000004ff007c0c */ /* 0x000fc8000bf05070 */
[----:B------:R-:W-:-:S13]  /*0d30*/  ISETP.NE.AND.EX P0, PT, RZ, UR5, PT, P0 ;  /* 0x00000005ff007c0c */ /* 0x000fda000bf05300 */
[----:B------:R-:W-:Y:S05]  /*0d40*/  @!P0 BRA `(.L_x_10) ;  /* 0x00000000001c8947 */ /* 0x000fea0003800000 */
[----:B0-----:R-:W0:Y:S02]  /*0d50*/  LDC.64 R4, c[0x0][0x5a0] ;  /* 0x00016800ff047b82 */ /* 0x001e240000000a00 */
[----:B0-----:R-:W2:Y:S02]  /*0d60*/  LDG.E.64 R4, desc[UR36][R4.64] ;  /* 0x0000002404047981 */ /* 0x001ea4000c1e1b00 */
[----:B--2---:R-:W-:-:S04]  /*0d70*/  ISETP.NE.U32.AND P0, PT, R4, RZ, PT ;  /* 0x000000ff0400720c */ /* 0x004fc80003f05070 */
[----:B------:R-:W-:-:S13]  /*0d80*/  ISETP.NE.AND.EX P0, PT, R5, RZ, PT, P0 ;  /* 0x000000ff0500720c */ /* 0x000fda0003f05300 */
[----:B------:R-:W-:Y:S05]  /*0d90*/  @!P0 BRA `(.L_x_10) ;  /* 0x0000000000088947 */ /* 0x000fea0003800000 */
[----:B-1----:R0:W5:Y:S01]  /*0da0*/  LD.E R155, desc[UR36][R4.64] ;  /* 0x00000024049b7980 */ /* 0x002162000c101900 */
[----:B------:R-:W-:Y:S05]  /*0db0*/  BRA `(.L_x_11) ;  /* 0x0000000000247947 */ /* 0x000fea0003800000 */
.L_x_10:
[----:B------:R-:W-:Y:S02]  /*0dc0*/  ULDC.64 UR4, c[0x0][0x590] ;  /* 0x0001640000047ab9 */ /* 0x000fe40000000a00 */
[----:B------:R-:W-:-:S04]  /*0dd0*/  ISETP.NE.U32.AND P0, PT, RZ, UR4, PT ;  /* 0x00000004ff007c0c */ /* 0x000fc8000bf05070 */
[----:B------:R-:W-:-:S13]  /*0de0*/  ISETP.NE.AND.EX P0, PT, RZ, UR5, PT, P0 ;  /* 0x00000005ff007c0c */ /* 0x000fda000bf05300 */
[----:B------:R-:W-:Y:S05]  /*0df0*/  @!P0 BRA `(.L_x_12) ;  /* 0x00000000000c8947 */ /* 0x000fea0003800000 */
[----:B0-----:R-:W1:Y:S02]  /*0e00*/  LDC.64 R4, c[0x0][0x590] ;  /* 0x00016400ff047b82 */ /* 0x001e640000000a00 */
[----:B-1----:R1:W5:Y:S01]  /*0e10*/  LDG.E R155, desc[UR36][R4.64] ;  /* 0x00000024049b7981 */ /* 0x002362000c1e1900 */
[----:B------:R-:W-:Y:S05]  /*0e20*/  BRA `(.L_x_11) ;  /* 0x0000000000087947 */ /* 0x000fea0003800000 */
.L_x_12:
[----:B------:R-:W-:Y:S02]  /*0e30*/  ULDC UR4, c[0x0][0x584] ;  /* 0x0001610000047ab9 */ /* 0x000fe40000000800 */
[----:B-1----:R-:W-:-:S07]  /*0e40*/  IMAD.U32 R155, RZ, RZ, UR4 ;  /* 0x00000004ff9b7e24 */ /* 0x002fce000f8e00ff */
.L_x_11:
[----:B------:R-:W-:-:S13]  /*0e50*/  LOP3.LUT P0, RZ, R0, 0xff, RZ, 0xc0, !PT ;  /* 0x000000ff00ff7812 */ /* 0x000fda000780c0ff */
[----:B------:R-:W-:Y:S05]  /*0e60*/  @!P0 EXIT ;  /* 0x000000000000894d */ /* 0x000fea0003800000 */
[----:B------:R-:W-:Y:S01]  /*0e70*/  ULDC UR4, c[0x0][0x28c] ;  /* 0x0000a30000047ab9 */ /* 0x000fe20000000800 */
[----:B------:R-:W-:Y:S01]  /*0e80*/  LOP3.LUT R166, R19, 0x1, RZ, 0xfc, !PT ;  /* 0x0000000113a67812 */ /* 0x000fe200078efcff */
[----:B------:R-:W-:Y:S01]  /*0e90*/  UIADD3 UR4, UR4, 0x3f, URZ ;  /* 0x0000003f04047890 */ /* 0x000fe2000fffe03f */
[----:B------:R-:W-:Y:S01]  /*0ea0*/  UMOV UR38, URZ ;  /* 0x0000003f00267c82 */ /* 0x000fe20008000000 */
[----:B------:R-:W-:Y:S02]  /*0eb0*/  UMOV UR39, URZ ;  /* 0x0000003f00277c82 */ /* 0x000fe40008000000 */
[----:B------:R-:W-:-:S04]  /*0ec0*/  USHF.R.S32.HI UR5, URZ, 0x1f, UR4 ;  /* 0x0000001f3f057899 */ /* 0x000fc80008011404 */
[----:B------:R-:W-:-:S04]  /*0ed0*/  ULEA.HI UR5, UR5, UR4, URZ, 0x6 ;  /* 0x0000000405057291 */ /* 0x000fc8000f8f303f */
[----:B------:R-:W-:-:S12]  /*0ee0*/  USHF.R.S32.HI UR40, URZ, 0x6, UR5 ;  /* 0x000000063f287899 */ /* 0x000fd80008011405 */
.L_x_284:
[----:B------:R-:W-:Y:S01]  /*0ef0*/  LOP3.LUT R0, R18, 0x80, RZ, 0xc0, !PT ;  /* 0x0000008012007812 */ /* 0x000fe200078ec0ff */
[----:B--2---:R-:W2:Y:S01]  /*0f00*/  S2UR UR7, SR_CgaCtaId ;  /* 0x00000000000779c3 */ /* 0x004ea20000008800 */
[----:B------:R-:W-:Y:S02]  /*0f10*/  UMOV UR6, 0x400 ;  /* 0x0000040000067882 */ /* 0x000fe40000000000 */
[----:B------:R-:W-:-:S06]  /*0f20*/  SHF.R.U32.HI R0, RZ, 0x7, R0 ;  /* 0x00000007ff007819 */ /* 0x000fcc0000011600 */
[----:B------:R-:W3:Y:S01]  /*0f30*/  SHFL.IDX PT, R0, R0, RZ, 0x1f ;  /* 0x00001fff00007589 */ /* 0x000ee200000e0000 */
[----:B--2---:R-:W-:Y:S01]  /*0f40*/  ULEA UR42, UR7, UR6, 0x18 ;  /* 0x00000006072a7291 */ /* 0x004fe2000f8ec03f */
[----:B---3--:R-:W-:-:S13]  /*0f50*/  R2UR UR4, R0 ;  /* 0x00000000000472ca */ /* 0x008fda00000e0000 */
[----:B------:R-:W-:-:S04]  /*0f60*/  ULEA.HI UR5, UR4, UR4, URZ, 0x1 ;  /* 0x0000000404057291 */ /* 0x000fc8000f8f083f */
[----:B------:R-:W-:-:S04]  /*0f70*/  ULOP3.LUT UR5, UR5, 0x7fffe, URZ, 0xc0, !UPT ;  /* 0x0007fffe05057892 */ /* 0x000fc8000f8ec03f */
[----:B------:R-:W-:-:S03]  /*0f80*/  UIADD3 UR5, UR4, -UR5, URZ ;  /* 0x8000000504057290 */ /* 0x000fc6000fffe03f */
[----:B------:R-:W-:Y:S01]  /*0f90*/  ULDC UR4, c[0x0][0x28c] ;  /* 0x0000a30000047ab9 */ /* 0x000fe20000000800 */
[----:B------:R-:W-:Y:S01]  /*0fa0*/  ULEA UR5, UR5, UR42, 0xd ;  /* 0x0000002a05057291 */ /* 0x000fe2000f8e683f */
[----:B------:R-:W-:-:S03]  /*0fb0*/  ISETP.LT.AND P0, PT, RZ, UR4, PT ;  /* 0x00000004ff007c0c */ /* 0x000fc6000bf01270 */
[----:B------:R-:W-:-:S04]  /*0fc0*/  UIADD3 UR5, UR5, 0x100, URZ ;  /* 0x0000010005057890 */ /* 0x000fc8000fffe03f */
[----:B------:R-:W-:-:S04]  /*0fd0*/  USHF.R.U32.HI UR5, URZ, 0x4, UR5 ;  /* 0x000000043f057899 */ /* 0x000fc80008011605 */
[----:B------:R-:W-:Y:S02]  /*0fe0*/  ULOP3.LUT UR41, UR5, 0x3fff, URZ, 0xc0, !UPT ;  /* 0x00003fff05297892 */ /* 0x000fe4000f8ec03f */
[----:B01--45:R-:W-:Y:S10]  /*0ff0*/  @P0 BRA `(.L_x_13) ;  /* 0x0000000000400947 */ /* 0x033ff40003800000 */
[----:B------:R-:W-:Y:S01]  /*1000*/  MOV R0, 0x0 ;  /* 0x0000000000007802 */ /* 0x000fe20000000f00 */
[----:B------:R-:W-:Y:S01]  /*1010*/  ULDC.64 UR4, c[0x4][0x68] ;  /* 0x01001a0000047ab9 */ /* 0x000fe20000000a00 */
[----:B------:R-:W-:Y:S01]  /*1020*/  ULDC.64 UR6, c[0x4][0x8] ;  /* 0x0100020000067ab9 */ /* 0x000fe20000000a00 */
[----:B01----:R-:W-:Y:S01]  /*1030*/  IMAD.U32 R4, RZ, RZ, UR4 ;  /* 0x00000004ff047e24 */ /* 0x003fe2000f8e00ff */
[----:B------:R0:W1:Y:S01]  /*1040*/  LDC.64 R14, c[0x4][R0] ;  /* 0x01000000000e7b82 */ /* 0x0000620000000a00 */
[----:B------:R-:W-:Y:S01]  /*1050*/  IMAD.U32 R5, RZ, RZ, UR5 ;  /* 0x00000005ff057e24 */ /* 0x000fe2000f8e00ff */
[----:B------:R-:W-:Y:S01]  /*1060*/  ULDC.64 UR4, c[0x4][0x70] ;  /* 0x01001c0000047ab9 */ /* 0x000fe20000000a00 */
[----:B------:R-:W-:Y:S02]  /*1070*/  IMAD.U32 R10, RZ, RZ, UR6 ;  /* 0x00000006ff0a7e24 */ /* 0x000fe4000f8e00ff */
[----:B------:R-:W-:Y:S02]  /*1080*/  IMAD.U32 R6, RZ, RZ, UR4 ;  /* 0x00000004ff067e24 */ /* 0x000fe4000f8e00ff */
[----:B------:R-:W-:-:S02]  /*1090*/  IMAD.U32 R7, RZ, RZ, UR5 ;  /* 0x00000005ff077e24 */ /* 0x000fc4000f8e00ff */
[----:B------:R-:W-:Y:S02]  /*10a0*/  IMAD.U32 R11, RZ, RZ, UR7 ;  /* 0x00000007ff0b7e24 */ /* 0x000fe4000f8e00ff */
[----:B------:R-:W-:Y:S02]  /*10b0*/  IMAD.MOV.U32 R8, RZ, RZ, 0x1e1 ;  /* 0x000001e1ff087424 */ /* 0x000fe400078e00ff */
[----:B------:R-:W-:Y:S02]  /*10c0*/  IMAD.MOV.U32 R12, RZ, RZ, 0x1 ;  /* 0x00000001ff0c7424 */ /* 0x000fe400078e00ff */
[----:B0-----:R-:W-:-:S07]  /*10d0*/  IMAD.MOV.U32 R13, RZ, RZ, RZ ;  /* 0x000000ffff0d7224 */ /* 0x001fce00078e00ff */
[----:B------:R-:W-:-:S07]  /*10e0*/  LEPC R20, `(.L_x_13) ;  /* 0x000000001014794e */ /* 0x000fce0000000000 */
[----:B-1---5:R-:W-:Y:S05]  /*10f0*/  CALL.ABS.NOINC R14 ;  /* 0x000000000e007343 */ /* 0x022fea0003c00000 */
.L_x_13:
[----:B------:R-:W-:-:S13]  /*1100*/  ISETP.NE.AND P0, PT, R166, 0x3, PT ;  /* 0x00000003a600780c */ /* 0x000fda0003f05270 */
[----:B------:R-:W-:Y:S05]  /*1110*/  @!P0 BRA `(.L_x_14) ;  /* 0x0000000000048947 */ /* 0x000fea0003800000 */
[----:B------:R-:W-:Y:S01]  /*1120*/  BPT.TRAP 0x1 ;  /* 0x000000040000795c */ /* 0x000fe20000300000 */
.L_x_14:
[----:B------:R-:W-:Y:S02]  /*1130*/  IMAD.U32 R3, RZ, RZ, UR39 ;  /* 0x00000027ff037e24 */ /* 0x000fe4000f8e00ff */
[----:B------:R-:W-:-:S03]  /*1140*/  IMAD.U32 R0, RZ, RZ, UR38 ;  /* 0x00000026ff007e24 */ /* 0x000fc6000f8e00ff */
[----:B------:R-:W-:Y:S02]  /*1150*/  LEA R3, R3, UR42, 0x3 ;  /* 0x0000002a03037c11 */ /* 0x000fe4000f8e18ff */
[----:B------:R-:W-:-:S04]  /*1160*/  SHF.L.U32 R0, R0, 0x1f, RZ ;  /* 0x0000001f00007819 */ /* 0x000fc800000006ff */
[----:B------:R2:W3:Y:S01]  /*1170*/  SYNCS.PHASECHK.TRANS64.TRYWAIT P1, [R3+URZ], R0 ;  /* 0x00000000030075a7 */ /* 0x0004e2000802017f */
[----:B------:R-:W-:Y:S05]  /*1180*/  @!P0 BRA `(.L_x_15) ;  /* 0x0000000000048947 */ /* 0x000fea0003800000 */
[----:B------:R-:W-:Y:S01]  /*1190*/  BPT.TRAP 0x1 ;  /* 0x000000040000795c */ /* 0x000fe20000300000 */
.L_x_15:
[----:B---3--:R-:W-:Y:S05]  /*11a0*/  @P1 BRA `(.L_x_16) ;  /* 0x0000000000081947 */ /* 0x008fea0003800000 */
[----:B------:R-:W3:Y:S02]  /*11b0*/  SYNCS.PHASECHK.TRANS64.TRYWAIT P1, [R3+URZ], R0 ;  /* 0x00000000030075a7 */ /* 0x000ee4000802017f */
[----:B---3--:R-:W-:Y:S05]  /*11c0*/  @!P1 BRA `(.L_x_17) ;  /* 0x000000b000689947 */ /* 0x008fea0003800000 */
.L_x_16:
[----:B------:R-:W-:-:S04]  /*11d0*/  UISETP.LT.AND UP0, UPT, UR40, 0x1, UPT ;  /* 0x000000012800788c */ /* 0x000fc8000bf01270 */
[----:B------:R-:W-:-:S04]  /*11e0*/  USEL UR4, UR40, 0x1, UP0 ;  /* 0x0000000128047887 */ /* 0x000fc80008000000 */
[----:B------:R-:W-:-:S06]  /*11f0*/  UIADD3 UR4, UR40, -UR4, URZ ;  /* 0x8000000428047290 */ /* 0x000fcc000fffe03f */
[----:B--23--:R-:W-:Y:S01]  /*1200*/  IMAD.U32 R0, RZ, RZ, UR4 ;  /* 0x00000004ff007e24 */ /* 0x00cfe2000f8e00ff */
[----:B------:R-:W-:Y:S05]  /*1210*/  WARPSYNC.ALL ;  /* 0x0000000000007948 */ /* 0x000fea0003800000 */
[----:B------:R-:W-:Y:S01]  /*1220*/  ISETP.GE.AND P1, PT, R0, 0x1, PT ;  /* 0x000000010000780c */ /* 0x000fe20003f26270 */
[----:B------:R-:W-:Y:S01]  /*1230*/  UIADD3 UR4, UR42, 0x20100, URZ ;  /* 0x000201002a047890 */ /* 0x000fe2000fffe03f */
[----:B------:R-:W-:Y:S01]  /*1240*/  WARPGROUP.ARRIVE ;  /* 0x00000000000079c5 */ /* 0x000fe20000000000 */
[----:B------:R-:W-:Y:S01]  /*1250*/  UMOV UR9, 0x40000040 ;  /* 0x4000004000097882 */ /* 0x000fe20000000000 */
[----:B------:R-:W-:Y:S01]  /*1260*/  UMOV UR11, 0x40000040 ;  /* 0x40000040000b7882 */ /* 0x000fe20000000000 */
[----:B------:R-:W-:Y:S01]  /*1270*/  USHF.R.U32.HI UR4, URZ, 0x4, UR4 ;  /* 0x000000043f047899 */ /* 0x000fe20008011604 */
[----:B------:R-:W-:Y:S01]  /*1280*/  UMOV UR15, UR11 ;  /* 0x0000000b000f7c82 */ /* 0x000fe20008000000 */
[----:B------:R-:W-:-:S02]  /*1290*/  UMOV UR13, 0x40000040 ;  /* 0x40000040000d7882 */ /* 0x000fc40000000000 */
[----:B------:R-:W-:Y:S02]  /*12a0*/  ULOP3.LUT UR5, UR4, 0x3fff, URZ, 0xc0, !UPT ;  /* 0x00003fff04057892 */ /* 0x000fe4000f8ec03f */
[----:B------:R-:W-:Y:S02]  /*12b0*/  ULOP3.LUT UR4, UR41, 0x10000, URZ, 0xfc, !UPT ;  /* 0x0001000029047892 */ /* 0x000fe4000f8efc3f */
[----:B------:R-:W-:Y:S02]  /*12c0*/  ULOP3.LUT UR5, UR5, 0x10000, URZ, 0xfc, !UPT ;  /* 0x0001000005057892 */ /* 0x000fe4000f8efc3f */
[----:B------:R-:W-:Y:S02]  /*12d0*/  ULEA UR8, UR39, UR4, 0xc ;  /* 0x0000000427087291 */ /* 0x000fe4000f8e603f */
[----:B------:R-:W-:Y:S02]  /*12e0*/  ULEA UR6, UR39, UR5, 0xb ;  /* 0x0000000527067291 */ /* 0x000fe4000f8e583f */
[----:B------:R-:W-:-:S05]  /*12f0*/  UIADD3 UR12, UR8, 0x400, URZ ;  /* 0x00000400080c7890 */ /* 0x000fca000fffe03f */
[----:B------:R-:W-:Y:S02]  /*1300*/  UMOV UR10, UR6 ;  /* 0x00000006000a7c82 */ /* 0x000fe40008000000 */
[----:B------:R-:W-:Y:S01]  /*1310*/  HGMMA.64x128x8.F32.TF32 R88, gdesc[UR8], RZ, !UPT, gsb0 ;  /* 0x05e00000085879f0 */ /* 0x000fe2000c0028ff */
[----:B------:R-:W-:Y:S02]  /*1320*/  UMOV UR14, UR10 ;  /* 0x0000000a000e7c82 */ /* 0x000fe40008000000 */
[----:B------:R-:W-:Y:S02]  /*1330*/  WARPGROUP.DEPBAR.LE gsb0, 0x0 ;  /* 0x00008000000079c5 */ /* 0x000fe40000010000 */
[----:B------:R-:W-:-:S07]  /*1340*/  WARPGROUP.ARRIVE ;  /* 0x00000000000079c5 */ /* 0x000fce0000000000 */
[----:B------:R-:W-:Y:S01]  /*1350*/  HGMMA.64x128x8.F32.TF32 R24, gdesc[UR12], RZ, !UPT, gsb0 ;  /* 0x05e000000c1879f0 */ /* 0x000fe2000c0028ff */
[----:B------:R-:W-:Y:S02]  /*1360*/  UIADD3 UR12, UR8, 0x2, URZ ;  /* 0x00000002080c7890 */ /* 0x000fe4000fffe03f */
[----:B------:R-:W-:Y:S01]  /*1370*/  UIADD3 UR14, UR6, 0x2, URZ ;  /* 0x00000002060e7890 */ /* 0x000fe2000fffe03f */
[----:B------:R-:W-:Y:S01]  /*1380*/  UMOV UR13, 0x40000040 ;  /* 0x40000040000d7882 */ /* 0x000fe20000000000 */
[----:B------:R-:W-:Y:S01]  /*1390*/  UMOV UR15, 0x40000040 ;  /* 0x40000040000f7882 */ /* 0x000fe20000000000 */
[----:B------:R-:W-:Y:S02]  /*13a0*/  WARPGROUP.DEPBAR.LE gsb0, 0x0 ;  /* 0x00008000000079c5 */ /* 0x000fe40000010000 */
[----:B------:R-:W-:-:S06]  /*13b0*/  WARPGROUP.ARRIVE ;  /* 0x00000000000079c5 */ /* 0x000fcc0000000000 */
[----:B------:R-:W-:Y:S01]  /*13c0*/  HGMMA.64x128x8.F32.TF32 R88, gdesc[UR12], R88, gsb0 ;  /* 0x05e000000c5879f0 */ /* 0x000fe20008002858 */
[----:B------:R-:W-:Y:S01]  /*13d0*/  UIADD3 UR12, UR8, 0x402, URZ ;  /* 0x00000402080c7890 */ /* 0x000fe2000fffe03f */
[----:B------:R-:W-:Y:S01]  /*13e0*/  UMOV UR13, 0x40000040 ;  /* 0x40000040000d7882 */ /* 0x000fe20000000000 */
[----:B------:R-:W-:Y:S02]  /*13f0*/  WARPGROUP.DEPBAR.LE gsb0, 0x0 ;  /* 0x00008000000079c5 */ /* 0x000fe40000010000 */
[----:B------:R-:W-:-:S07]  /*1400*/  WARPGROUP.ARRIVE ;  /* 0x00000000000079c5 */ /* 0x000fce0000000000 */
[----:B------:R-:W-:Y:S01]  /*1410*/  HGMMA.64x128x8.F32.TF32 R24, gdesc[UR12], R24, gsb0 ;  /* 0x05e000000c1879f0 */ /* 0x000fe20008002818 */
        /* <DEDUP_REMOVED lines=71> */
[----:B------:R-:W-:Y:S03]  /*1890*/  HGMMA.64x128x8.F32.TF32 R24, gdesc[UR12], R24, gsb0 ;  /* 0x05e000000c1879f0 */ /* 0x000fe60008002818 */
[----:B------:R-:W-:Y:S02]  /*18a0*/  WARPGROUP.DEPBAR.LE gsb0, 0x0 ;  /* 0x00008000000079c5 */ /* 0x000fe40000010000 */
[----:B------:R-:W-:Y:S05]  /*18b0*/  @!P1 BRA `(.L_x_18) ;  /* 0x00000008002c9947 */ /* 0x000fea0003800000 */
[----:B------:R-:W-:-:S04]  /*18c0*/  UIADD3 UR6, UR39, 0x1, URZ ;  /* 0x0000000127067890 */ /* 0x000fc8000fffe03f */
[----:B------:R-:W-:-:S04]  /*18d0*/  UISETP.NE.AND UP0, UPT, UR6, 0x2, UPT ;  /* 0x000000020600788c */ /* 0x000fc8000bf05270 */
[----:B------:R-:W-:Y:S02]  /*18e0*/  USEL UR7, URZ, 0x1, UP0 ;  /* 0x000000013f077887 */ /* 0x000fe40008000000 */
[----:B------:R-:W-:Y:S02]  /*18f0*/  USEL UR6, UR6, URZ, UP0 ;  /* 0x0000003f06067287 */ /* 0x000fe40008000000 */
[----:B------:R-:W-:-:S06]  /*1900*/  ULOP3.LUT UR7, UR38, UR7, URZ, 0x3c, !UPT ;  /* 0x0000000726077292 */ /* 0x000fcc000f8e3c3f */
[----:B01----:R-:W-:Y:S01]  /*1910*/  IMAD.U32 R5, RZ, RZ, UR7 ;  /* 0x00000007ff057e24 */ /* 0x003fe2000f8e00ff */
[----:B------:R-:W-:-:S06]  /*1920*/  UMOV UR7, UR39 ;  /* 0x0000002700077c82 */ /* 0x000fcc0008000000 */
.L_x_25:
[----:B01----:R-:W-:Y:S05]  /*1930*/  @!P0 BRA `(.L_x_19) ;  /* 0x0000000000048947 */ /* 0x003fea0003800000 */
[----:B------:R-:W-:Y:S01]  /*1940*/  BPT.TRAP 0x1 ;  /* 0x000000040000795c */ /* 0x000fe20000300000 */
.L_x_19:
[----:B------:R-:W0:Y:S01]  /*1950*/  S2UR UR9, SR_CgaCtaId ;  /* 0x00000000000979c3 */ /* 0x000e220000008800 */
[----:B------:R-:W-:Y:S01]  /*1960*/  UMOV UR8, 0x400 ;  /* 0x0000040000087882 */ /* 0x000fe20000000000 */
[----:B------:R-:W-:Y:S01]  /*1970*/  SHF.L.U32 R3, R5, 0x1f, RZ ;  /* 0x0000001f05037819 */ /* 0x000fe200000006ff */
[----:B0-----:R-:W-:-:S04]  /*1980*/  ULEA UR8, UR9, UR8, 0x18 ;  /* 0x0000000809087291 */ /* 0x001fc8000f8ec03f */
[----:B------:R-:W-:-:S09]  /*1990*/  ULEA UR9, UR6, UR8, 0x3 ;  /* 0x0000000806097291 */ /* 0x000fd2000f8e183f */
[----:B------:R0:W1:Y:S01]  /*19a0*/  SYNCS.PHASECHK.TRANS64.TRYWAIT P1, [UR9], R3 ;  /* 0x00000003ff0075a7 */ /* 0x0000620008020149 */
[----:B------:R-:W-:Y:S05]  /*19b0*/  @!P0 BRA `(.L_x_20) ;  /* 0x0000000000048947 */ /* 0x000fea0003800000 */
[----:B------:R-:W-:Y:S01]  /*19c0*/  BPT.TRAP 0x1 ;  /* 0x000000040000795c */ /* 0x000fe20000300000 */
.L_x_20:
[----:B-1----:R-:W-:Y:S05]  /*19d0*/  @P1 BRA `(.L_x_21) ;  /* 0x0000000000081947 */ /* 0x002fea0003800000 */
[----:B------:R-:W1:Y:S02]  /*19e0*/  SYNCS.PHASECHK.TRANS64.TRYWAIT P1, [UR9], R3 ;  /* 0x00000003ff0075a7 */ /* 0x000e640008020149 */
[----:B-1----:R-:W-:Y:S05]  /*19f0*/  @!P1 BRA `(.L_x_22) ;  /* 0x000000a800709947 */ /* 0x002fea0003800000 */
.L_x_21:
[----:B------:R-:W-:Y:S01]  /*1a00*/  ULEA UR12, UR6, UR4, 0xc ;  /* 0x00000004060c7291 */ /* 0x000fe2000f8e603f */
[----:B------:R-:W-:Y:S01]  /*1a10*/  WARPGROUP.ARRIVE ;  /* 0x00000000000079c5 */ /* 0x000fe20000000000 */
[----:B------:R-:W-:Y:S01]  /*1a20*/  ULEA UR10, UR6, UR5, 0xb ;  /* 0x00000005060a7291 */ /* 0x000fe2000f8e583f */
[----:B------:R-:W-:Y:S01]  /*1a30*/  UMOV UR13, 0x40000040 ;  /* 0x40000040000d7882 */ /* 0x000fe20000000000 */
[----:B------:R-:W-:Y:S01]  /*1a40*/  UMOV UR15, 0x40000040 ;  /* 0x40000040000f7882 */ /* 0x000fe20000000000 */
[----:B------:R-:W-:Y:S01]  /*1a50*/  UIADD3 UR16, UR12, 0x400, URZ ;  /* 0x000004000c107890 */ /* 0x000fe2000fffe03f */
[----:B------:R-:W-:-:S03]  /*1a60*/  UMOV UR19, UR15 ;  /* 0x0000000f00137c82 */ /* 0x000fc60008000000 */
[----:B------:R-:W-:Y:S01]  /*1a70*/  UMOV UR14, UR10 ;  /* 0x0000000a000e7c82 */ /* 0x000fe20008000000 */
[----:B------:R-:W-:Y:S01]  /*1a80*/  UMOV UR17, 0x40000040 ;  /* 0x4000004000117882 */ /* 0x000fe20000000000 */
[----:B------:R-:W-:Y:S01]  /*1a90*/  HGMMA.64x128x8.F32.TF32 R88, gdesc[UR12], R88, gsb0 ;  /* 0x05e000000c5879f0 */ /* 0x000fe20008002858 */
[----:B------:R-:W-:Y:S02]  /*1aa0*/  UMOV UR18, UR14 ;  /* 0x0000000e00127c82 */ /* 0x000fe40008000000 */
        /* <DEDUP_REMOVED lines=89> */
[----:B------:R-:W-:Y:S01]  /*2040*/  BPT.TRAP 0x1 ;  /* 0x000000040000795c */ /* 0x000fe20000300000 */
.L_x_23:
[----:B------:R-:W-:Y:S01]  /*2050*/  ULEA UR8, UR7, UR8, 0x3 ;  /* 0x0000000807087291 */ /* 0x000fe2000f8e183f */
[----:B------:R-:W-:-:S03]  /*2060*/  ISETP.GT.U32.AND P1, PT, R19, 0x1, PT ;  /* 0x000000011300780c */ /* 0x000fc60003f24070 */
[----:B------:R-:W-:-:S04]  /*2070*/  UIADD3 UR8, UR8, 0x10, URZ ;  /* 0x0000001008087890 */ /* 0x000fc8000fffe03f */
[----:B------:R-:W-:-:S09]  /*2080*/  UPRMT UR8, URZ, 0x654, UR8 ;  /* 0x000006543f087896 */ /* 0x000fd20008000008 */
[----:B------:R-:W-:Y:S01]  /*2090*/  SYNCS.ARRIVE.TRANS64.RED.A1T0 RZ, [UR8], RZ ;  /* 0x000000ffffff79a7 */ /* 0x000fe20008100408 */
[----:B------:R-:W-:Y:S05]  /*20a0*/  @P1 BRA `(.L_x_24) ;  /* 0x0000000000041947 */ /* 0x000fea0003800000 */
[----:B------:R-:W-:Y:S01]  /*20b0*/  BPT.TRAP 0x1 ;  /* 0x000000040000795c */ /* 0x000fe20000300000 */
.L_x_24:
[----:B------:R-:W-:Y:S01]  /*20c0*/  UIADD3 UR6, UR6, 0x1, URZ ;  /* 0x0000000106067890 */ /* 0x000fe2000fffe03f */
[C---:B------:R-:W-:Y:S01]  /*20d0*/  ISETP.GT.AND P1, PT, R0.reuse, 0x1, PT ;  /* 0x000000010000780c */ /* 0x040fe20003f24270 */
[----:B------:R-:W-:Y:S01]  /*20e0*/  UIADD3 UR7, UR7, 0x1, URZ ;  /* 0x0000000107077890 */ /* 0x000fe2000fffe03f */
[----:B------:R-:W-:Y:S01]  /*20f0*/  VIADD R0, R0, 0xffffffff ;  /* 0xffffffff00007836 */ /* 0x000fe20000000000 */
[----:B------:R-:W-:Y:S02]  /*2100*/  UISETP.NE.AND UP0, UPT, UR6, 0x2, UPT ;  /* 0x000000020600788c */ /* 0x000fe4000bf05270 */
[----:B------:R-:W-:Y:S02]  /*2110*/  UISETP.NE.AND UP1, UPT, UR7, 0x2, UPT ;  /* 0x000000020700788c */ /* 0x000fe4000bf25270 */
[----:B------:R-:W-:Y:S02]  /*2120*/  USEL UR8, URZ, 0x1, UP0 ;  /* 0x000000013f087887 */ /* 0x000fe40008000000 */
[----:B------:R-:W-:-:S02]  /*2130*/  USEL UR6, UR6, URZ, UP0 ;  /* 0x0000003f06067287 */ /* 0x000fc40008000000 */
[----:B------:R-:W-:Y:S02]  /*2140*/  USEL UR7, UR7, URZ, UP1 ;  /* 0x0000003f07077287 */ /* 0x000fe40008800000 */
[----:B------:R-:W-:Y:S01]  /*2150*/  LOP3.LUT R5, R5, UR8, RZ, 0x3c, !PT ;  /* 0x0000000805057c12 */ /* 0x000fe2000f8e3cff */
[----:B------:R-:W-:Y:S09]  /*2160*/  @P1 BRA `(.L_x_25) ;  /* 0xfffffff400f01947 */ /* 0x000ff2000383ffff */
.L_x_18:
[----:B------:R-:W2:Y:S02]  /*2170*/  LDC R0, c[0x0][0x28c] ;  /* 0x0000a300ff007b82 */ /* 0x000ea40000000800 */
[----:B--2---:R-:W-:-:S13]  /*2180*/  ISETP.GE.AND P1, PT, R0, 0x1, PT ;  /* 0x000000010000780c */ /* 0x004fda0003f26270 */
[----:B------:R-:W-:Y:S05]  /*2190*/  @!P1 BRA `(.L_x_26) ;  /* 0x0000000000409947 */ /* 0x000fea0003800000 */
[----:B------:R-:W-:Y:S05]  /*21a0*/  @!P0 BRA `(.L_x_27) ;  /* 0x0000000000048947 */ /* 0x000fea0003800000 */
[----:B------:R-:W-:Y:S01]  /*21b0*/  BPT.TRAP 0x1 ;  /* 0x000000040000795c */ /* 0x000fe20000300000 */
.L_x_27:
[----:B------:R-:W2:Y:S01]  /*21c0*/  S2UR UR6, SR_CgaCtaId ;  /* 0x00000000000679c3 */ /* 0x000ea20000008800 */
[----:B------:R-:W-:Y:S01]  /*21d0*/  UISETP.LT.AND UP0, UPT, UR40, 0x1, UPT ;  /* 0x000000012800788c */ /* 0x000fe2000bf01270 */
[----:B------:R-:W-:Y:S01]  /*21e0*/  ISETP.GT.U32.AND P0, PT, R19, 0x1, PT ;  /* 0x000000011300780c */ /* 0x000fe20003f04070 */
[----:B------:R-:W-:Y:S02]  /*21f0*/  UMOV UR5, 0x400 ;  /* 0x0000040000057882 */ /* 0x000fe40000000000 */
[----:B------:R-:W-:-:S04]  /*2200*/  USEL UR4, UR40, 0x1, UP0 ;  /* 0x0000000128047887 */ /* 0x000fc80008000000 */
[----:B------:R-:W-:-:S04]  /*2210*/  UIADD3 UR4, UR39, UR40, -UR4 ;  /* 0x0000002827047290 */ /* 0x000fc8000fffe804 */
[----:B------:R-:W-:-:S04]  /*2220*/  USHF.L.U32 UR4, UR4, 0x3, URZ ;  /* 0x0000000304047899 */ /* 0x000fc8000800063f */
[----:B------:R-:W-:Y:S02]  /*2230*/  ULOP3.LUT UR4, UR4, 0x8, URZ, 0xc0, !UPT ;  /* 0x0000000804047892 */ /* 0x000fe4000f8ec03f */
[----:B--2---:R-:W-:-:S04]  /*2240*/  ULEA UR5, UR6, UR5, 0x18 ;  /* 0x0000000506057291 */ /* 0x004fc8000f8ec03f */
[----:B------:R-:W-:-:S04]  /*2250*/  UIADD3 UR4, UR5, 0x10, UR4 ;  /* 0x0000001005047890 */ /* 0x000fc8000fffe004 */
[----:B------:R-:W-:-:S09]  /*2260*/  UPRMT UR4, URZ, 0x654, UR4 ;  /* 0x000006543f047896 */ /* 0x000fd20008000004 */
[----:B------:R-:W-:Y:S01]  /*2270*/  SYNCS.ARRIVE.TRANS64.RED.A1T0 RZ, [UR4], RZ ;  /* 0x000000ffffff79a7 */ /* 0x000fe20008100404 */
[----:B------:R-:W-:Y:S05]  /*2280*/  @P0 BRA `(.L_x_26) ;  /* 0x0000000000040947 */ /* 0x000fea0003800000 */
[----:B------:R-:W-:Y:S01]  /*2290*/  BPT.TRAP 0x1 ;  /* 0x000000040000795c */ /* 0x000fe20000300000 */
.L_x_26:
[----:B------:R-:W2:Y:S01]  /*22a0*/  LDC R6, c[0x0][0x288] ;  /* 0x0000a200ff067b82 */ /* 0x000ea20000000800 */
[----:B01----:R-:W-:Y:S01]  /*22b0*/  LOP3.LUT R4, R18, 0x60, RZ, 0xc0, !PT ;  /* 0x0000006012047812 */ /* 0x003fe200078ec0ff */
[----:B------:R-:W-:Y:S01]  /*22c0*/  UIADD3 UR39, UR40, UR39, URZ ;  /* 0x0000002728277290 */ /* 0x000fe2000fffe03f */
[----:B------:R-:W-:Y:S01]  /*22d0*/  LOP3.LUT R0, R22, 0x1, RZ, 0xc0, !PT ;  /* 0x0000000116007812 */ /* 0x000fe200078ec0ff */
[----:B------:R-:W-:Y:S01]  /*22e0*/  IMAD.SHL.U32 R13, R153, 0x80, RZ ;  /* 0x00000080990d7824 */ /* 0x000fe200078e00ff */
[----:B------:R-:W-:Y:S01]  /*22f0*/  SHF.R.U32.HI R3, RZ, 0x2, R18 ;  /* 0x00000002ff037819 */ /* 0x000fe20000011612 */
[----:B------:R-:W-:Y:S01]  /*2300*/  USHF.R.U32.HI UR4, URZ, 0x1, UR39 ;  /* 0x000000013f047899 */ /* 0x000fe20008011627 */
[----:B------:R-:W-:Y:S01]  /*2310*/  SHF.R.U32.HI R10, RZ, 0x1, R4 ;  /* 0x00000001ff0a7819 */ /* 0x000fe20000011604 */
[----:B------:R-:W-:Y:S01]  /*2320*/  IMAD.SHL.U32 R4, R0, 0x40, RZ ;  /* 0x0000004000047824 */ /* 0x000fe200078e00ff */
[----:B------:R-:W-:Y:S01]  /*2330*/  LOP3.LUT R3, R3, 0x7, RZ, 0xc0, !PT ;  /* 0x0000000703037812 */ /* 0x000fe200078ec0ff */
[----:B------:R-:W-:Y:S01]  /*2340*/  IMAD.SHL.U32 R15, R152, 0x100, RZ ;  /* 0x00000100980f7824 */ /* 0x000fe200078e00ff */
[----:B------:R-:W-:Y:S01]  /*2350*/  ULOP3.LUT UR4, UR4, 0x1, URZ, 0xc0, !UPT ;  /* 0x0000000104047892 */ /* 0x000fe2000f8ec03f */
[----:B------:R-:W-:Y:S01]  /*2360*/  SHF.R.S32.HI R21, RZ, 0x1f, R23 ;  /* 0x0000001fff157819 */ /* 0x000fe20000011417 */
[----:B------:R-:W-:Y:S01]  /*2370*/  ULDC UR8, c[0x0][0x284] ;  /* 0x0000a10000087ab9 */ /* 0x000fe20000000800 */
[--C-:B------:R-:W-:Y:S01]  /*2380*/  IADD3 R5, RZ, -R10, -R3.reuse ;  /* 0x8000000aff057210 */ /* 0x100fe20007ffe803 */
[----:B------:R-:W-:Y:S01]  /*2390*/  UISETP.GT.U32.AND UP1, UPT, UR39, 0x1, UPT ;  /* 0x000000012700788c */ /* 0x000fe2000bf24070 */
[----:B------:R-:W-:Y:S01]  /*23a0*/  LOP3.LUT R3, R4, 0x40, R3, 0xe2, !PT ;  /* 0x0000004004037812 */ /* 0x000fe200078ee203 */
[----:B------:R-:W-:Y:S01]  /*23b0*/  UISETP.NE.U32.AND UP0, UPT, UR4, 0x1, UPT ;  /* 0x000000010400788c */ /* 0x000fe2000bf05070 */
[----:B------:R-:W-:Y:S01]  /*23c0*/  LOP3.LUT R4, R18, 0x3, RZ, 0xc0, !PT ;  /* 0x0000000312047812 */ /* 0x000fe200078ec0ff */
[----:B------:R-:W-:Y:S01]  /*23d0*/  ULDC.64 UR6, c[0x0][0x5d0] ;  /* 0x0001740000067ab9 */ /* 0x000fe20000000a00 */
[----:B------:R-:W-:Y:S01]  /*23e0*/  UISETP.LT.U32.AND UP1, UPT, UR40, 0x2, UP1 ;  /* 0x000000022800788c */ /* 0x000fe20008f21070 */
[----:B------:R-:W-:Y:S01]  /*23f0*/  IMAD.WIDE R8, R152, 0x100, RZ ;  /* 0x0000010098087825 */ /* 0x000fe200078e02ff */
[----:B------:R-:W-:Y:S01]  /*2400*/  UISETP.GT.U32.AND UP0, UPT, UR40, 0x1, !UP0 ;  /* 0x000000012800788c */ /* 0x000fe2000c704070 */
[----:B--2---:R-:W-:-:S02]  /*2410*/  ISETP.GE.AND P0, PT, R13, R6, PT ;  /* 0x000000060d00720c */ /* 0x004fc40003f06270 */
[----:B------:R-:W-:Y:S01]  /*2420*/  IMAD R12, R4, -0x2, R6 ;  /* 0xfffffffe040c7824 */ /* 0x000fe200078e0206 */
[----:B------:R-:W-:Y:S01]  /*2430*/  USEL UR5, URZ, 0x1, !UP1 ;  /* 0x000000013f057887 */ /* 0x000fe2000c800000 */
[----:B------:R-:W-:Y:S01]  /*2440*/  IMAD.SHL.U32 R6, R18, 0x2, RZ ;  /* 0x0000000212067824 */ /* 0x000fe200078e00ff */
[----:B------:R-:W-:Y:S01]  /*2450*/  ISETP.GE.OR P0, PT, R15, UR8, P0 ;  /* 0x000000080f007c0c */ /* 0x000fe20008706670 */
[----:B------:R-:W-:Y:S01]  /*2460*/  IMAD R4, R21, UR6, RZ ;  /* 0x0000000615047c24 */ /* 0x000fe2000f8e02ff */
[----:B------:R-:W-:Y:S01]  /*2470*/  USEL UR4, URZ, 0x1, !UP0 ;  /* 0x000000013f047887 */ /* 0x000fe2000c000000 */
[----:B------:R-:W-:Y:S01]  /*2480*/  IMAD R0, R0, -0x40, R5 ;  /* 0xffffffc000007824 */ /* 0x000fe200078e0205 */
[----:B------:R-:W-:Y:S01]  /*2490*/  LOP3.LUT R6, R13, 0x6, R6, 0xf8, !PT ;  /* 0x000000060d067812 */ /* 0x000fe200078ef806 */
[----:B------:R-:W-:Y:S01]  /*24a0*/  IMAD R11, R23, UR7, R4 ;  /* 0x00000007170b7c24 */ /* 0x000fe2000f8e0204 */
[----:B------:R-:W-:Y:S01]  /*24b0*/  LOP3.LUT R153, R8, R3, R10, 0xfe, !PT ;  /* 0x0000000308997212 */ /* 0x000fe200078efe0a */
[----:B------:R-:W-:Y:S01]  /*24c0*/  ULOP3.LUT UR39, UR39, 0x1, URZ, 0xc0, !UPT ;  /* 0x0000000127277892 */ /* 0x000fe2000f8ec03f */
[----:B------:R-:W-:Y:S01]  /*24d0*/  SHF.R.S32.HI R7, RZ, 0x1f, R6 ;  /* 0x0000001fff077819 */ /* 0x000fe20000011406 */
[----:B------:R-:W-:Y:S01]  /*24e0*/  ULOP3.LUT UR38, UR4, UR38, UR5, 0x96, !UPT ;  /* 0x0000002604267292 */ /* 0x000fe2000f8e9605 */
[----:B------:R-:W-:Y:S01]  /*24f0*/  IADD3 R3, -R15, UR8, R0 ;  /* 0x000000080f037c10 */ /* 0x000fe2000fffe100 */
[----:B------:R-:W-:-:S02]  /*2500*/  IMAD.IADD R0, R12, 0x1, -R13 ;  /* 0x000000010c007824 */ /* 0x000fc400078e0a0d */
[----:B------:R-:W-:-:S04]  /*2510*/  IMAD.WIDE.U32 R4, R23, UR6, R6 ;  /* 0x0000000617047c25 */ /* 0x000fc8000f8e0006 */
[----:B------:R-:W-:Y:S02]  /*2520*/  IMAD.IADD R11, R5, 0x1, R11 ;  /* 0x00000001050b7824 */ /* 0x000fe400078e020b */
[----:B------:R-:W-:Y:S02]  /*2530*/  IMAD.MOV.U32 R152, RZ, RZ, -0x1 ;  /* 0xffffffffff987424 */ /* 0x000fe400078e00ff */
[----:B------:R-:W-:Y:S01]  /*2540*/  IMAD.MOV.U32 R10, RZ, RZ, R4 ;  /* 0x000000ffff0a7224 */ /* 0x000fe200078e0004 */
[----:B------:R-:W-:Y:S06]  /*2550*/  @P0 BRA `(.L_x_28) ;  /* 0x0000008000640947 */ /* 0x000fec0003800000 */
[----:B------:R-:W0:Y:S01]  /*2560*/  LDC.64 R4, c[0x0][0x5c8] ;  /* 0x00017200ff047b82 */ /* 0x000e220000000a00 */
[----:B-----5:R-:W-:Y:S01]  /*2570*/  FSETP.NEU.AND P0, PT, R155, RZ, PT ;  /* 0x000000ff9b00720b */ /* 0x020fe20003f0d000 */
[----:B------:R-:W-:Y:S01]  /*2580*/  BSSY B0, `(.L_x_28) ;  /* 0x0000816000007945 */ /* 0x000fe20003800000 */
[----:B------:R-:W-:-:S04]  /*2590*/  ISETP.GT.AND P3, PT, R3, RZ, PT ;  /* 0x000000ff0300720c */ /* 0x000fc80003f64270 */
[----:B------:R-:W-:Y:S01]  /*25a0*/  ISETP.GT.AND P2, PT, R0, RZ, P3 ;  /* 0x000000ff0000720c */ /* 0x000fe20001f44270 */
[-C--:B0-----:R-:W-:Y:S02]  /*25b0*/  IMAD R12, R9, R4.reuse, RZ ;  /* 0x00000004090c7224 */ /* 0x081fe400078e02ff */
[----:B------:R-:W-:-:S04]  /*25c0*/  IMAD.WIDE.U32 R168, R153, R4, R10 ;  /* 0x0000000499a87225 */ /* 0x000fc800078e000a */
[----:B------:R-:W-:-:S04]  /*25d0*/  IMAD R11, R153, R5, R12 ;  /* 0x00000005990b7224 */ /* 0x000fc800078e020c */
[----:B------:R-:W-:Y:S01]  /*25e0*/  IMAD.IADD R171, R169, 0x1, R11 ;  /* 0x00000001a9ab7824 */ /* 0x000fe200078e020b */
[----:B------:R-:W-:Y:S06]  /*25f0*/  @!P0 BRA `(.L_x_29) ;  /* 0x0000005c00148947 */ /* 0x000fec0003800000 */
[----:B------:R-:W0:Y:S01]  /*2600*/  LDC.64 R12, c[0x0][0x5b8] ;  /* 0x00016e00ff0c7b82 */ /* 0x000e220000000a00 */
[----:B------:R-:W-:-:S07]  /*2610*/  ULDC.64 UR4, c[0x0][0x5c0] ;  /* 0x0001700000047ab9 */ /* 0x000fce0000000a00 */
[----:B------:R-:W1:Y:S08]  /*2620*/  LDC.64 R14, c[0x0][0x5b0] ;  /* 0x00016c00ff0e7b82 */ /* 0x000e700000000a00 */
[----:B------:R-:W2:Y:S01]  /*2630*/  LDC.64 R10, c[0x0][0x5a8] ;  /* 0x00016a00ff0a7b82 */ /* 0x000ea20000000a00 */
[----:B0-----:R-:W-:-:S04]  /*2640*/  IMAD R20, R21, R12, RZ ;  /* 0x0000000c15147224 */ /* 0x001fc800078e02ff */
[C---:B------:R-:W-:Y:S02]  /*2650*/  IMAD R13, R23.reuse, R13, R20 ;  /* 0x0000000d170d7224 */ /* 0x040fe400078e0214 */
[----:B------:R-:W-:-:S04]  /*2660*/  IMAD.WIDE.U32 R20, R23, R12, R6 ;  /* 0x0000000c17147225 */ /* 0x000fc800078e0006 */
[----:B-1----:R-:W-:Y:S02]  /*2670*/  IMAD R156, R9, R14, RZ ;  /* 0x0000000e099c7224 */ /* 0x002fe400078e02ff */
[----:B------:R-:W-:Y:S02]  /*2680*/  IMAD.IADD R157, R21, 0x1, R13 ;  /* 0x00000001159d7824 */ /* 0x000fe400078e020d */
[----:B------:R-:W-:Y:S02]  /*2690*/  IMAD R173, R153, R15, R156 ;  /* 0x0000000f99ad7224 */ /* 0x000fe400078e029c */
[----:B------:R-:W-:-:S04]  /*26a0*/  IMAD.MOV.U32 R156, RZ, RZ, R20 ;  /* 0x000000ffff9c7224 */ /* 0x000fc800078e0014 */
[----:B------:R-:W-:-:S04]  /*26b0*/  IMAD.WIDE.U32 R158, R153, R14, R156 ;  /* 0x0000000e999e7225 */ /* 0x000fc800078e009c */
[----:B------:R-:W-:Y:S01]  /*26c0*/  IMAD.IADD R159, R159, 0x1, R173 ;  /* 0x000000019f9f7824 */ /* 0x000fe200078e02ad */
[----:B--2---:R-:W-:-:S04]  /*26d0*/  LEA R160, P0, R158, R10, 0x2 ;  /* 0x0000000a9ea07211 */ /* 0x004fc800078010ff */
[----:B------:R-:W-:-:S05]  /*26e0*/  LEA.HI.X R161, R158, R11, R159, 0x2, P0 ;  /* 0x0000000b9ea17211 */ /* 0x000fca00000f149f */
[----:B------:R0:W2:Y:S01]  /*26f0*/  @P2 LDG.E.LTC128B R167, desc[UR36][R160.64] ;  /* 0x00000024a0a72981 */ /* 0x0000a2000c1e1920 */
[----:B------:R-:W-:Y:S01]  /*2700*/  LEA R158, P0, R168, UR4, 0x2 ;  /* 0x00000004a89e7c11 */ /* 0x000fe2000f8010ff */
[----:B------:R-:W-:Y:S01]  /*2710*/  IMAD.WIDE.U32 R162, R153, R14, R6 ;  /* 0x0000000e99a27225 */ /* 0x000fe200078e0006 */
[----:B------:R-:W-:Y:S01]  /*2720*/  ISETP.GT.AND P1, PT, R0, 0x1, P3 ;  /* 0x000000010000780c */ /* 0x000fe20001f24270 */
[----:B------:R-:W-:Y:S01]  /*2730*/  BSSY B1, `(.L_x_30) ;  /* 0x0000011000017945 */ /* 0x000fe20003800000 */
[----:B------:R-:W-:Y:S01]  /*2740*/  LEA.HI.X R159, R168, UR5, R171, 0x2, P0 ;  /* 0x00000005a89f7c11 */ /* 0x000fe200080f14ab */
[----:B------:R-:W-:Y:S01]  /*2750*/  IMAD.IADD R163, R173, 0x1, R163 ;  /* 0x00000001ada37824 */ /* 0x000fe200078e02a3 */
[C---:B0-----:R-:W-:Y:S01]  /*2760*/  SHF.L.U64.HI R161, R14.reuse, 0x3, R15 ;  /* 0x000000030ea17819 */ /* 0x041fe2000001020f */
[----:B------:R-:W-:-:S04]  /*2770*/  IMAD.SHL.U32 R160, R14, 0x8, RZ ;  /* 0x000000080ea07824 */ /* 0x000fc800078e00ff */
[----:B------:R-:W-:Y:S01]  /*2780*/  IMAD.WIDE.U32 R170, R153, R14, R160 ;  /* 0x0000000e99aa7225 */ /* 0x000fe200078e00a0 */
[----:B--2---:R-:W-:-:S05]  /*2790*/  LOP3.LUT R164, R167, 0xffffe000, RZ, 0xc0, !PT ;  /* 0xffffe000a7a47812 */ /* 0x004fca00078ec0ff */
[----:B------:R-:W-:Y:S01]  /*27a0*/  FMUL R169, R164, R155 ;  /* 0x0000009ba4a97220 */ /* 0x000fe20000400000 */
[----:B------:R-:W-:-:S04]  /*27b0*/  IMAD.WIDE.U32 R164, R23, R12, R162 ;  /* 0x0000000c17a47225 */ /* 0x000fc800078e00a2 */
[----:B------:R-:W-:Y:S01]  /*27c0*/  FFMA R169, R88, R154, R169 ;  /* 0x0000009a58a97223 */ /* 0x000fe200000000a9 */
[----:B------:R-:W-:Y:S01]  /*27d0*/  IMAD.IADD R88, R13, 0x1, R165 ;  /* 0x000000010d587824 */ /* 0x000fe200078e02a5 */
[----:B------:R-:W-:-:S03]  /*27e0*/  LEA R162, P0, R164, R10, 0x2 ;  /* 0x0000000aa4a27211 */ /* 0x000fc600078010ff */
[----:B------:R-:W-:Y:S02]  /*27f0*/  F2FP.TF32.F32.PACK_B R169, R169 ;  /* 0x000000a9ffa9723e */ /* 0x000fe400024050ff */
[----:B------:R-:W-:-:S03]  /*2800*/  LEA.HI.X R163, R164, R11, R88, 0x2, P0 ;  /* 0x0000000ba4a37211 */ /* 0x000fc600000f1458 */
[----:B------:R0:W-:Y:S01]  /*2810*/  @P2 STG.E desc[UR36][R158.64], R169 ;  /* 0x000000a99e002986 */ /* 0x0001e2000c101924 */
[----:B------:R-:W-:Y:S05]  /*2820*/  @!P1 BRA `(.L_x_31) ;  /* 0x0000000000049947 */ /* 0x000fea0003800000 */
[----:B------:R1:W5:Y:S02]  /*2830*/  LDG.E.LTC128B R167, desc[UR36][R162.64+0x4] ;  /* 0x00000424a2a77981 */ /* 0x000364000c1e1920 */
.L_x_31:
[----:B------:R-:W-:Y:S05]  /*2840*/  BSYNC B1 ;  /* 0x0000000000017941 */ /* 0x000fea0003800000 */
.L_x_30:
[----:B-----5:R-:W-:Y:S01]  /*2850*/  LOP3.LUT R88, R167, 0xffffe000, RZ, 0xc0, !PT ;  /* 0xffffe000a7587812 */ /* 0x020fe200078ec0ff */
[----:B0-----:R-:W-:Y:S01]  /*2860*/  IMAD.IADD R169, R173, 0x1, R171 ;  /* 0x00000001ada97824 */ /* 0x001fe200078e02ab */
[----:B------:R-:W-:Y:S01]  /*2870*/  ISETP.GT.AND P0, PT, R3, 0x8, PT ;  /* 0x000000080300780c */ /* 0x000fe20003f04270 */
[----:B------:R-:W-:Y:S01]  /*2880*/  IMAD.MOV.U32 R172, RZ, RZ, R167 ;  /* 0x000000ffffac7224 */ /* 0x000fe200078e00a7 */
[----:B------:R-:W-:Y:S01]  /*2890*/  IADD3 R164, P4, R20, R170, RZ ;  /* 0x000000aa14a47210 */ /* 0x000fe20007f9e0ff */
[----:B------:R-:W-:Y:S01]  /*28a0*/  FMUL R88, R88, R155 ;  /* 0x0000009b58587220 */ /* 0x000fe20000400000 */
[----:B------:R-:W-:-:S03]  /*28b0*/  ISETP.GT.AND P2, PT, R0, RZ, P0 ;  /* 0x000000ff0000720c */ /* 0x000fc60000744270 */
[----:B------:R-:W-:Y:S01]  /*28c0*/  FFMA R173, R89, R154, R88 ;  /* 0x0000009a59ad7223 */ /* 0x000fe20000000058 */
[----:B------:R-:W-:Y:S01]  /*28d0*/  IMAD.X R165, R169, 0x1, R157, P4 ;  /* 0x00000001a9a57824 */ /* 0x000fe200020e069d */
[----:B------:R-:W-:-:S03]  /*28e0*/  LEA R88, P4, R164, R10, 0x2 ;  /* 0x0000000aa4587211 */ /* 0x000fc600078810ff */
[----:B------:R-:W-:Y:S02]  /*28f0*/  F2FP.TF32.F32.PACK_B R173, R173 ;  /* 0x000000adffad723e */ /* 0x000fe400024050ff */
[----:B------:R-:W-:-:S03]  /*2900*/  LEA.HI.X R89, R164, R11, R165, 0x2, P4 ;  /* 0x0000000ba4597211 */ /* 0x000fc600020f14a5 */
[----:B------:R0:W-:Y:S04]  /*2910*/  @P1 STG.E desc[UR36][R158.64+0x4], R173 ;  /* 0x000004ad9e001986 */ /* 0x0001e8000c101924 */
[----:B------:R2:W3:Y:S01]  /*2920*/  @P2 LDG.E.LTC128B R172, desc[UR36][R88.64] ;  /* 0x0000002458ac2981 */ /* 0x0004e2000c1e1920 */
[----:B------:R-:W-:Y:S01]  /*2930*/  IMAD.SHL.U32 R165, R4, 0x20, RZ ;  /* 0x0000002004a57824 */ /* 0x000fe200078e00ff */
[----:B------:R-:W-:Y:S01]  /*2940*/  IADD3 R170, P1, R6, R170, RZ ;  /* 0x000000aa06aa7210 */ /* 0x000fe20007f3e0ff */
[----:B------:R-:W-:Y:S03]  /*2950*/  BSSY B1, `(.L_x_32) ;  /* 0x0000011000017945 */ /* 0x000fe60003800000 */
[----:B------:R-:W-:Y:S01]  /*2960*/  IADD3 R168, P4, R165, R158, RZ ;  /* 0x0000009ea5a87210 */ /* 0x000fe20007f9e0ff */
[----:B------:R-:W-:Y:S01]  /*2970*/  IMAD.X R171, R7, 0x1, R169, P1 ;  /* 0x0000000107ab7824 */ /* 0x000fe200008e06a9 */
[----:B------:R-:W-:Y:S01]  /*2980*/  ISETP.GT.AND P1, PT, R0, 0x1, P0 ;  /* 0x000000010000780c */ /* 0x000fe20000724270 */
[----:B------:R-:W-:-:S03]  /*2990*/  IMAD.WIDE.U32 R170, R23, R12, R170 ;  /* 0x0000000c17aa7225 */ /* 0x000fc600078e00aa */
[----:B--2---:R-:W-:Y:S02]  /*29a0*/  LEA R88, P5, R170, R10, 0x2 ;  /* 0x0000000aaa587211 */ /* 0x004fe400078a10ff */
[----:B---3--:R-:W-:-:S05]  /*29b0*/  LOP3.LUT R164, R172, 0xffffe000, RZ, 0xc0, !PT ;  /* 0xffffe000aca47812 */ /* 0x008fca00078ec0ff */
[----:B------:R-:W-:-:S04]  /*29c0*/  FMUL R167, R164, R155 ;  /* 0x0000009ba4a77220 */ /* 0x000fc80000400000 */
[----:B------:R-:W-:Y:S01]  /*29d0*/  FFMA R175, R90, R154, R167 ;  /* 0x0000009a5aaf7223 */ /* 0x000fe200000000a7 */
[----:B------:R-:W-:Y:S01]  /*29e0*/  SHF.L.U64.HI R167, R4, 0x5, R5 ;  /* 0x0000000504a77819 */ /* 0x000fe20000010205 */
[----:B------:R-:W-:-:S03]  /*29f0*/  IMAD.IADD R90, R13, 0x1, R171 ;  /* 0x000000010d5a7824 */ /* 0x000fc600078e02ab */
[----:B------:R-:W-:Y:S01]  /*2a00*/  F2FP.TF32.F32.PACK_B R175, R175 ;  /* 0x000000afffaf723e */ /* 0x000fe200024050ff */
[----:B------:R-:W-:Y:S01]  /*2a10*/  IMAD.X R169, R167, 0x1, R159, P4 ;  /* 0x00000001a7a97824 */ /* 0x000fe200020e069f */
[----:B------:R-:W-:-:S04]  /*2a20*/  LEA.HI.X R89, R170, R11, R90, 0x2, P5 ;  /* 0x0000000baa597211 */ /* 0x000fc800028f145a */
[----:B------:R0:W-:Y:S01]  /*2a30*/  @P2 STG.E desc[UR36][R168.64], R175 ;  /* 0x000000afa8002986 */ /* 0x0001e2000c101924 */
[----:B------:R-:W-:Y:S05]  /*2a40*/  @!P1 BRA `(.L_x_33) ;  /* 0x0000000000049947 */ /* 0x000fea0003800000 */
[----:B------:R2:W5:Y:S02]  /*2a50*/  LDG.E.LTC128B R172, desc[UR36][R88.64+0x4] ;  /* 0x0000042458ac7981 */ /* 0x000564000c1e1920 */
.L_x_33:
[----:B------:R-:W-:Y:S05]  /*2a60*/  BSYNC B1 ;  /* 0x0000000000017941 */ /* 0x000fea0003800000 */
.L_x_32:
[----:B-----5:R-:W-:Y:S01]  /*2a70*/  LOP3.LUT R90, R172, 0xffffe000, RZ, 0xc0, !PT ;  /* 0xffffe000ac5a7812 */ /* 0x020fe200078ec0ff */
[----:B------:R-:W-:Y:S01]  /*2a80*/  BSSY B1, `(.L_x_34) ;  /* 0x000000a000017945 */ /* 0x000fe20003800000 */
[----:B------:R-:W-:-:S03]  /*2a90*/  ISETP.GT.AND P2, PT, R0, 0x8, P3 ;  /* 0x000000080000780c */ /* 0x000fc60001f44270 */
[----:B------:R-:W-:-:S04]  /*2aa0*/  FMUL R90, R90, R155 ;  /* 0x0000009b5a5a7220 */ /* 0x000fc80000400000 */
[----:B------:R-:W-:Y:S01]  /*2ab0*/  FFMA R171, R91, R154, R90 ;  /* 0x0000009a5bab7223 */ /* 0x000fe2000000005a */
[----:B------:R-:W-:Y:S02]  /*2ac0*/  @P1 IMAD.MOV.U32 R90, RZ, RZ, R168 ;  /* 0x000000ffff5a1224 */ /* 0x000fe400078e00a8 */
[----:B------:R-:W-:Y:S02]  /*2ad0*/  @P1 IMAD.MOV.U32 R91, RZ, RZ, R169 ;  /* 0x000000ffff5b1224 */ /* 0x000fe400078e00a9 */
[----:B------:R-:W-:-:S05]  /*2ae0*/  F2FP.TF32.F32.PACK_B R171, R171 ;  /* 0x000000abffab723e */ /* 0x000fca00024050ff */
[----:B------:R3:W-:Y:S01]  /*2af0*/  @P1 STG.E desc[UR36][R90.64+0x4], R171 ;  /* 0x000004ab5a001986 */ /* 0x0007e2000c101924 */
[----:B------:R-:W-:Y:S05]  /*2b00*/  @!P2 BRA `(.L_x_35) ;  /* 0x000000000004a947 */ /* 0x000fea0003800000 */
[----:B------:R4:W5:Y:S02]  /*2b10*/  LDG.E.LTC128B R172, desc[UR36][R162.64+0x20] ;  /* 0x00002024a2ac7981 */ /* 0x000964000c1e1920 */
.L_x_35:
[----:B------:R-:W-:Y:S05]  /*2b20*/  BSYNC B1 ;  /* 0x0000000000017941 */ /* 0x000fea0003800000 */
.L_x_34:
[----:B---3-5:R-:W-:Y:S01]  /*2b30*/  LOP3.LUT R90, R172, 0xffffe000, RZ, 0xc0, !PT ;  /* 0xffffe000ac5a7812 */ /* 0x028fe200078ec0ff */
[----:B------:R-:W-:Y:S01]  /*2b40*/  BSSY B1, `(.L_x_36) ;  /* 0x000000a000017945 */ /* 0x000fe20003800000 */
[----:B------:R-:W-:-:S03]  /*2b50*/  ISETP.GT.AND P1, PT, R0, 0x9, P3 ;  /* 0x000000090000780c */ /* 0x000fc60001f24270 */
[----:B------:R-:W-:Y:S01]  /*2b60*/  FMUL R91, R90, R155 ;  /* 0x0000009b5a5b7220 */ /* 0x000fe20000400000 */
[----:B------:R-:W-:-:S03]  /*2b70*/  @P2 IMAD.MOV.U32 R90, RZ, RZ, R158 ;  /* 0x000000ffff5a2224 */ /* 0x000fc600078e009e */
[----:B------:R-:W-:Y:S01]  /*2b80*/  FFMA R171, R92, R154, R91 ;  /* 0x0000009a5cab7223 */ /* 0x000fe2000000005b */
[----:B------:R-:W-:-:S04]  /*2b90*/  @P2 IMAD.MOV.U32 R91, RZ, RZ, R159 ;  /* 0x000000ffff5b2224 */ /* 0x000fc800078e009f */
[----:B------:R-:W-:-:S05]  /*2ba0*/  F2FP.TF32.F32.PACK_B R171, R171 ;  /* 0x000000abffab723e */ /* 0x000fca00024050ff */
[----:B------:R3:W-:Y:S01]  /*2bb0*/  @P2 STG.E desc[UR36][R90.64+0x20], R171 ;  /* 0x000020ab5a002986 */ /* 0x0007e2000c101924 */
[----:B------:R-:W-:Y:S05]  /*2bc0*/  @!P1 BRA `(.L_x_37) ;  /* 0x0000000000049947 */ /* 0x000fea0003800000 */
[----:B------:R0:W5:Y:S02]  /*2bd0*/  LDG.E.LTC128B R172, desc[UR36][R162.64+0x24] ;  /* 0x00002424a2ac7981 */ /* 0x000164000c1e1920 */
.L_x_37:
[----:B------:R-:W-:Y:S05]  /*2be0*/  BSYNC B1 ;  /* 0x0000000000017941 */ /* 0x000fea0003800000 */
.L_x_36:
[----:B---3-5:R-:W-:Y:S01]  /*2bf0*/  LOP3.LUT R90, R172, 0xffffe000, RZ, 0xc0, !PT ;  /* 0xffffe000ac5a7812 */ /* 0x028fe200078ec0ff */
[----:B------:R-:W-:Y:S01]  /*2c00*/  @P1 IMAD.MOV.U32 R91, RZ, RZ, R159 ;  /* 0x000000ffff5b1224 */ /* 0x000fe200078e009f */
[----:B------:R-:W-:Y:S01]  /*2c10*/  ISETP.GT.AND P2, PT, R0, 0x8, P0 ;  /* 0x000000080000780c */ /* 0x000fe20000744270 */
[----:B------:R-:W-:Y:S02]  /*2c20*/  BSSY B1, `(.L_x_38) ;  /* 0x0000008000017945 */ /* 0x000fe40003800000 */
[----:B------:R-:W-:-:S04]  /*2c30*/  FMUL R90, R90, R155 ;  /* 0x0000009b5a5a7220 */ /* 0x000fc80000400000 */
[----:B------:R-:W-:Y:S01]  /*2c40*/  FFMA R93, R93, R154, R90 ;  /* 0x0000009a5d5d7223 */ /* 0x000fe2000000005a */
[----:B------:R-:W-:-:S04]  /*2c50*/  @P1 IMAD.MOV.U32 R90, RZ, RZ, R158 ;  /* 0x000000ffff5a1224 */ /* 0x000fc800078e009e */
[----:B------:R-:W-:-:S05]  /*2c60*/  F2FP.TF32.F32.PACK_B R93, R93 ;  /* 0x0000005dff5d723e */ /* 0x000fca00024050ff */
[----:B------:R3:W-:Y:S01]  /*2c70*/  @P1 STG.E desc[UR36][R90.64+0x24], R93 ;  /* 0x0000245d5a001986 */ /* 0x0007e2000c101924 */
[----:B------:R-:W-:Y:S05]  /*2c80*/  @!P2 BRA `(.L_x_39) ;  /* 0x000000000004a947 */ /* 0x000fea0003800000 */
[----:B------:R0:W5:Y:S02]  /*2c90*/  LDG.E.LTC128B R172, desc[UR36][R88.64+0x20] ;  /* 0x0000202458ac7981 */ /* 0x000164000c1e1920 */
.L_x_39:
[----:B------:R-:W-:Y:S05]  /*2ca0*/  BSYNC B1 ;  /* 0x0000000000017941 */ /* 0x000fea0003800000 */
.L_x_38:
        /* <DEDUP_REMOVED lines=11> */
.L_x_41:
[----:B------:R-:W-:Y:S05]  /*2d60*/  BSYNC B1 ;  /* 0x0000000000017941 */ /* 0x000fea0003800000 */
.L_x_40:
        /* <DEDUP_REMOVED lines=11> */
.L_x_43:
[----:B------:R-:W-:Y:S05]  /*2e20*/  BSYNC B1 ;  /* 0x0000000000017941 */ /* 0x000fea0003800000 */
.L_x_42:
        /* <DEDUP_REMOVED lines=11> */
.L_x_45:
[----:B------:R-:W-:Y:S05]  /*2ee0*/  BSYNC B1 ;  /* 0x0000000000017941 */ /* 0x000fea0003800000 */
.L_x_44:
        /* <DEDUP_REMOVED lines=11> */
.L_x_47:
[----:B------:R-:W-:Y:S05]  /*2fa0*/  BSYNC B1 ;  /* 0x0000000000017941 */ /* 0x000fea0003800000 */
.L_x_46:
        /* <DEDUP_REMOVED lines=11> */
.L_x_49:
[----:B------:R-:W-:Y:S05]  /*3060*/  BSYNC B1 ;  /* 0x0000000000017941 */ /* 0x000fea0003800000 */
.L_x_48:
        /* <DEDUP_REMOVED lines=11> */
.L_x_51:
[----:B------:R-:W-:Y:S05]  /*3120*/  BSYNC B1 ;  /* 0x0000000000017941 */ /* 0x000fea0003800000 */
.L_x_50:
        /* <DEDUP_REMOVED lines=11> */
.L_x_53:
[----:B------:R-:W-:Y:S05]  /*31e0*/  BSYNC B1 ;  /* 0x0000000000017941 */ /* 0x000fea0003800000 */
.L_x_52:
        /* <DEDUP_REMOVED lines=11> */
.L_x_55:
[----:B------:R-:W-:Y:S05]  /*32a0*/  BSYNC B1 ;  /* 0x0000000000017941 */ /* 0x000fea0003800000 */
.L_x_54:
        /* <DEDUP_REMOVED lines=11> */
.L_x_57:
[----:B------:R-:W-:Y:S05]  /*3360*/  BSYNC B1 ;  /* 0x0000000000017941 */ /* 0x000fea0003800000 */
.L_x_56:
        /* <DEDUP_REMOVED lines=11> */
.L_x_59:
[----:B------:R-:W-:Y:S05]  /*3420*/  BSYNC B1 ;  /* 0x0000000000017941 */ /* 0x000fea0003800000 */
.L_x_58:
        /* <DEDUP_REMOVED lines=11> */
.L_x_61:
[----:B------:R-:W-:Y:S05]  /*34e0*/  BSYNC B1 ;  /* 0x0000000000017941 */ /* 0x000fea0003800000 */
.L_x_60:
        /* <DEDUP_REMOVED lines=11> */
.L_x_63:
[----:B------:R-:W-:Y:S05]  /*35a0*/  BSYNC B1 ;  /* 0x0000000000017941 */ /* 0x000fea0003800000 */
.L_x_62:
        /* <DEDUP_REMOVED lines=11> */
.L_x_65:
[----:B------:R-:W-:Y:S05]  /*3660*/  BSYNC B1 ;  /* 0x0000000000017941 */ /* 0x000fea0003800000 */
.L_x_64:
        /* <DEDUP_REMOVED lines=11> */
.L_x_67:
[----:B------:R-:W-:Y:S05]  /*3720*/  BSYNC B1 ;  /* 0x0000000000017941 */ /* 0x000fea0003800000 */
.L_x_66:
        /* <DEDUP_REMOVED lines=11> */
.L_x_69:
[----:B------:R-:W-:Y:S05]  /*37e0*/  BSYNC B1 ;  /* 0x0000000000017941 */ /* 0x000fea0003800000 */
.L_x_68:
        /* <DEDUP_REMOVED lines=11> */
.L_x_71:
[----:B------:R-:W-:Y:S05]  /*38a0*/  BSYNC B1 ;  /* 0x0000000000017941 */ /* 0x000fea0003800000 */
.L_x_70:
        /* <DEDUP_REMOVED lines=11> */
.L_x_73:
[----:B------:R-:W-:Y:S05]  /*3960*/  BSYNC B1 ;  /* 0x0000000000017941 */ /* 0x000fea0003800000 */
.L_x_72:
        /* <DEDUP_REMOVED lines=11> */
.L_x_75:
[----:B------:R-:W-:Y:S05]  /*3a20*/  BSYNC B1 ;  /* 0x0000000000017941 */ /* 0x000fea0003800000 */
.L_x_74:
        /* <DEDUP_REMOVED lines=11> */
.L_x_77:
[----:B------:R-:W-:Y:S05]  /*3ae0*/  BSYNC B1 ;  /* 0x0000000000017941 */ /* 0x000fea0003800000 */
.L_x_76:
        /* <DEDUP_REMOVED lines=11> */
.L_x_79:
[----:B------:R-:W-:Y:S05]  /*3ba0*/  BSYNC B1 ;  /* 0x0000000000017941 */ /* 0x000fea0003800000 */
.L_x_78:
        /* <DEDUP_REMOVED lines=11> */
.L_x_81:
[----:B------:R-:W-:Y:S05]  /*3c60*/  BSYNC B1 ;  /* 0x0000000000017941 */ /* 0x000fea0003800000 */
.L_x_80:
        /* <DEDUP_REMOVED lines=11> */
.L_x_83:
[----:B------:R-:W-:Y:S05]  /*3d20*/  BSYNC B1 ;  /* 0x0000000000017941 */ /* 0x000fea0003800000 */
.L_x_82:
        /* <DEDUP_REMOVED lines=11> */
.L_x_85:
[----:B------:R-:W-:Y:S05]  /*3de0*/  BSYNC B1 ;  /* 0x0000000000017941 */ /* 0x000fea0003800000 */
.L_x_84:
        /* <DEDUP_REMOVED lines=11> */
.L_x_87:
[----:B------:R-:W-:Y:S05]  /*3ea0*/  BSYNC B1 ;  /* 0x0000000000017941 */ /* 0x000fea0003800000 */
.L_x_86:
        /* <DEDUP_REMOVED lines=11> */
.L_x_89:
[----:B------:R-:W-:Y:S05]  /*3f60*/  BSYNC B1 ;  /* 0x0000000000017941 */ /* 0x000fea0003800000 */
.L_x_88:
        /* <DEDUP_REMOVED lines=11> */
.L_x_91:
[----:B------:R-:W-:Y:S05]  /*4020*/  BSYNC B1 ;  /* 0x0000000000017941 */ /* 0x000fea0003800000 */
.L_x_90:
        /* <DEDUP_REMOVED lines=11> */
.L_x_93:
[----:B------:R-:W-:Y:S05]  /*40e0*/  BSYNC B1 ;  /* 0x0000000000017941 */ /* 0x000fea0003800000 */
.L_x_92:
        /* <DEDUP_REMOVED lines=11> */
.L_x_95:
[----:B------:R-:W-:Y:S05]  /*41a0*/  BSYNC B1 ;  /* 0x0000000000017941 */ /* 0x000fea0003800000 */
.L_x_94:
        /* <DEDUP_REMOVED lines=11> */
.L_x_97:
[----:B------:R-:W-:Y:S05]  /*4260*/  BSYNC B1 ;  /* 0x0000000000017941 */ /* 0x000fea0003800000 */
.L_x_96:
        /* <DEDUP_REMOVED lines=11> */
.L_x_99:
[----:B------:R-:W-:Y:S05]  /*4320*/  BSYNC B1 ;  /* 0x0000000000017941 */ /* 0x000fea0003800000 */
.L_x_98:
        /* <DEDUP_REMOVED lines=11> */
.L_x_101:
[----:B------:R-:W-:Y:S05]  /*43e0*/  BSYNC B1 ;  /* 0x0000000000017941 */ /* 0x000fea0003800000 */
.L_x_100:
        /* <DEDUP_REMOVED lines=11> */
.L_x_103:
[----:B------:R-:W-:Y:S05]  /*44a0*/  BSYNC B1 ;  /* 0x0000000000017941 */ /* 0x000fea0003800000 */
.L_x_102:
        /* <DEDUP_REMOVED lines=11> */
.L_x_105:
[----:B------:R-:W-:Y:S05]  /*4560*/  BSYNC B1 ;  /* 0x0000000000017941 */ /* 0x000fea0003800000 */
.L_x_104:
        /* <DEDUP_REMOVED lines=11> */
.L_x_107:
[----:B------:R-:W-:Y:S05]  /*4620*/  BSYNC B1 ;  /* 0x0000000000017941 */ /* 0x000fea0003800000 */
.L_x_106:
        /* <DEDUP_REMOVED lines=11> */
.L_x_109:
[----:B------:R-:W-:Y:S05]  /*46e0*/  BSYNC B1 ;  /* 0x0000000000017941 */ /* 0x000fea0003800000 */
.L_x_108:
        /* <DEDUP_REMOVED lines=11> */
.L_x_111:
[----:B------:R-:W-:Y:S05]  /*47a0*/  BSYNC B1 ;  /* 0x0000000000017941 */ /* 0x000fea0003800000 */
.L_x_110:
        /* <DEDUP_REMOVED lines=11> */
.L_x_113:
[----:B------:R-:W-:Y:S05]  /*4860*/  BSYNC B1 ;  /* 0x0000000000017941 */ /* 0x000fea0003800000 */
.L_x_112:
        /* <DEDUP_REMOVED lines=11> */
.L_x_115:
[----:B------:R-:W-:Y:S05]  /*4920*/  BSYNC B1 ;  /* 0x0000000000017941 */ /* 0x000fea0003800000 */
.L_x_114:
        /* <DEDUP_REMOVED lines=11> */
.L_x_117:
[----:B------:R-:W-:Y:S05]  /*49e0*/  BSYNC B1 ;  /* 0x0000000000017941 */ /* 0x000fea0003800000 */
.L_x_116:
        /* <DEDUP_REMOVED lines=11> */
.L_x_119:
[----:B------:R-:W-:Y:S05]  /*4aa0*/  BSYNC B1 ;  /* 0x0000000000017941 */ /* 0x000fea0003800000 */
.L_x_118:
        /* <DEDUP_REMOVED lines=11> */
.L_x_121:
[----:B------:R-:W-:Y:S05]  /*4b60*/  BSYNC B1 ;  /* 0x0000000000017941 */ /* 0x000fea0003800000 */
.L_x_120:
        /* <DEDUP_REMOVED lines=11> */
.L_x_123:
[----:B------:R-:W-:Y:S05]  /*4c20*/  BSYNC B1 ;  /* 0x0000000000017941 */ /* 0x000fea0003800000 */
.L_x_122:
        /* <DEDUP_REMOVED lines=11> */
.L_x_125:
[----:B------:R-:W-:Y:S05]  /*4ce0*/  BSYNC B1 ;  /* 0x0000000000017941 */ /* 0x000fea0003800000 */
.L_x_124:
        /* <DEDUP_REMOVED lines=11> */
.L_x_127:
[----:B------:R-:W-:Y:S05]  /*4da0*/  BSYNC B1 ;  /* 0x0000000000017941 */ /* 0x000fea0003800000 */
.L_x_126:
        /* <DEDUP_REMOVED lines=11> */
.L_x_129:
[----:B------:R-:W-:Y:S05]  /*4e60*/  BSYNC B1 ;  /* 0x0000000000017941 */ /* 0x000fea0003800000 */
.L_x_128:
        /* <DEDUP_REMOVED lines=11> */
.L_x_131:
[----:B------:R-:W-:Y:S05]  /*4f20*/  BSYNC B1 ;  /* 0x0000000000017941 */ /* 0x000fea0003800000 */
.L_x_130:
        /* <DEDUP_REMOVED lines=11> */
.L_x_133:
[----:B------:R-:W-:Y:S05]  /*4fe0*/  BSYNC B1 ;  /* 0x0000000000017941 */ /* 0x000fea0003800000 */
.L_x_132:
        /* <DEDUP_REMOVED lines=11> */
.L_x_135:
[----:B------:R-:W-:Y:S05]  /*50a0*/  BSYNC B1 ;  /* 0x0000000000017941 */ /* 0x000fea0003800000 */
.L_x_134:
        /* <DEDUP_REMOVED lines=11> */
.L_x_137:
[----:B------:R-:W-:Y:S05]  /*5160*/  BSYNC B1 ;  /* 0x0000000000017941 */ /* 0x000fea0003800000 */
.L_x_136:
        /* <DEDUP_REMOVED lines=11> */
.L_x_139:
[----:B------:R-:W-:Y:S05]  /*5220*/  BSYNC B1 ;  /* 0x0000000000017941 */ /* 0x000fea0003800000 */
.L_x_138:
        /* <DEDUP_REMOVED lines=11> */
.L_x_141:
[----:B------:R-:W-:Y:S05]  /*52e0*/  BSYNC B1 ;  /* 0x0000000000017941 */ /* 0x000fea0003800000 */
.L_x_140:
        /* <DEDUP_REMOVED lines=11> */
.L_x_143:
[----:B------:R-:W-:Y:S05]  /*53a0*/  BSYNC B1 ;  /* 0x0000000000017941 */ /* 0x000fea0003800000 */
.L_x_142:
        /* <DEDUP_REMOVED lines=11> */
.L_x_145:
[----:B------:R-:W-:Y:S05]  /*5460*/  BSYNC B1 ;  /* 0x0000000000017941 */ /* 0x000fea0003800000 */
.L_x_144:
        /* <DEDUP_REMOVED lines=11> */
.L_x_147:
[----:B------:R-:W-:Y:S05]  /*5520*/  BSYNC B1 ;  /* 0x0000000000017941 */ /* 0x000fea0003800000 */
.L_x_146:
        /* <DEDUP_REMOVED lines=11> */
.L_x_149:
[----:B------:R-:W-:Y:S05]  /*55e0*/  BSYNC B1 ;  /* 0x0000000000017941 */ /* 0x000fea0003800000 */
.L_x_148:
        /* <DEDUP_REMOVED lines=11> */
.L_x_151:
[----:B------:R-:W-:Y:S05]  /*56a0*/  BSYNC B1 ;  /* 0x0000000000017941 */ /* 0x000fea0003800000 */
.L_x_150:
[----:B-----5:R-:W-:Y:S01]  /*56b0*/  LOP3.LUT R8, R172, 0xffffe000, RZ, 0xc0, !PT ;  /* 0xffffe000ac087812 */ /* 0x020fe200078ec0ff */
[----:B------:R-:W-:Y:S01]  /*56c0*/  BSSY B1, `(.L_x_152) ;  /* 0x000000d000017945 */ /* 0x000fe20003800000 */
[----:B------:R-:W-:-:S03]  /*56d0*/  IADD3 R153, P1, R153, 0x80, RZ ;  /* 0x0000008099997810 */ /* 0x000fc60007f3e0ff */
[----:B---3--:R-:W-:Y:S01]  /*56e0*/  FMUL R91, R8, R155 ;  /* 0x0000009b085b7220 */ /* 0x008fe20000400000 */
[----:B------:R-:W-:Y:S02]  /*56f0*/  @P2 IMAD.MOV.U32 R8, RZ, RZ, R168 ;  /* 0x000000ffff082224 */ /* 0x000fe400078e00a8 */
[----:B------:R-:W-:Y:S02]  /*5700*/  IMAD.X R9, RZ, RZ, R9, P1 ;  /* 0x000000ffff097224 */ /* 0x000fe400008e0609 */
[----:B------:R-:W-:Y:S01]  /*5710*/  FFMA R91, R150, R154, R91 ;  /* 0x0000009a965b7223 */ /* 0x000fe2000000005b */
[----:B------:R-:W-:Y:S01]  /*5720*/  ISETP.GT.AND P1, PT, R0, 0x79, P0 ;  /* 0x000000790000780c */ /* 0x000fe20000724270 */
[----:B------:R-:W-:-:S03]  /*5730*/  IMAD R90, R9, R14, RZ ;  /* 0x0000000e095a7224 */ /* 0x000fc600078e02ff */
[----:B------:R-:W-:Y:S01]  /*5740*/  F2FP.TF32.F32.PACK_B R91, R91 ;  /* 0x0000005bff5b723e */ /* 0x000fe200024050ff */
[----:B------:R-:W-:-:S05]  /*5750*/  @P2 IMAD.MOV.U32 R9, RZ, RZ, R169 ;  /* 0x000000ffff092224 */ /* 0x000fca00078e00a9 */
[----:B------:R3:W-:Y:S03]  /*5760*/  @P2 STG.E desc[UR36][R8.64+0x1e0], R91 ;  /* 0x0001e05b08002986 */ /* 0x0007e6000c101924 */
[----:B------:R-:W-:Y:S05]  /*5770*/  @!P1 BRA `(.L_x_153) ;  /* 0x0000000000049947 */ /* 0x000fea0003800000 */
[----:B------:R0:W5:Y:S02]  /*5780*/  LDG.E.LTC128B R172, desc[UR36][R88.64+0x1e4] ;  /* 0x0001e42458ac7981 */ /* 0x000164000c1e1920 */
.L_x_153:
[----:B------:R-:W-:Y:S05]  /*5790*/  BSYNC B1 ;  /* 0x0000000000017941 */ /* 0x000fea0003800000 */
.L_x_152:
[----:B0-2--5:R-:W-:Y:S01]  /*57a0*/  LOP3.LUT R88, R172, 0xffffe000, RZ, 0xc0, !PT ;  /* 0xffffe000ac587812 */ /* 0x025fe200078ec0ff */
[----:B------:R-:W-:Y:S01]  /*57b0*/  IMAD R97, R153, R15, R90 ;  /* 0x0000000f99617224 */ /* 0x000fe200078e025a */
[----:B------:R-:W-:Y:S01]  /*57c0*/  ISETP.GT.AND P0, PT, R3, 0x80, PT ;  /* 0x000000800300780c */ /* 0x000fe20003f04270 */
[----:B---3--:R-:W-:-:S04]  /*57d0*/  IMAD.WIDE.U32 R8, R153, R14, R156 ;  /* 0x0000000e99087225 */ /* 0x008fc800078e009c */
[----:B------:R-:W-:Y:S01]  /*57e0*/  FMUL R88, R88, R155 ;  /* 0x0000009b58587220 */ /* 0x000fe20000400000 */
[----:B------:R-:W-:Y:S01]  /*57f0*/  ISETP.GT.AND P3, PT, R0, RZ, P0 ;  /* 0x000000ff0000720c */ /* 0x000fe20000764270 */
[----:B------:R-:W-:Y:S02]  /*5800*/  IMAD.IADD R9, R9, 0x1, R97 ;  /* 0x0000000109097824 */ /* 0x000fe400078e0261 */
[----:B------:R-:W-:Y:S01]  /*5810*/  FFMA R151, R151, R154, R88 ;  /* 0x0000009a97977223 */ /* 0x000fe20000000058 */
[----:B------:R-:W-:-:S04]  /*5820*/  LEA R88, P2, R8, R10, 0x2 ;  /* 0x0000000a08587211 */ /* 0x000fc800078410ff */
[----:B------:R-:W-:Y:S02]  /*5830*/  F2FP.TF32.F32.PACK_B R151, R151 ;  /* 0x00000097ff97723e */ /* 0x000fe400024050ff */
[----:B------:R-:W-:-:S03]  /*5840*/  LEA.HI.X R89, R8, R11, R9, 0x2, P2 ;  /* 0x0000000b08597211 */ /* 0x000fc600010f1409 */
[----:B------:R0:W-:Y:S04]  /*5850*/  @P1 STG.E desc[UR36][R168.64+0x1e4], R151 ;  /* 0x0001e497a8001986 */ /* 0x0001e8000c101924 */
[----:B------:R-:W2:Y:S01]  /*5860*/  @P3 LDG.E.LTC128B R172, desc[UR36][R88.64] ;  /* 0x0000002458ac3981 */ /* 0x000ea2000c1e1920 */
[----:B------:R-:W-:Y:S01]  /*5870*/  IMAD.WIDE.U32 R8, R153, R14, R6 ;  /* 0x0000000e99087225 */ /* 0x000fe200078e0006 */
[----:B------:R-:W-:Y:S01]  /*5880*/  SHF.L.U64.HI R95, R4, 0x9, R5 ;  /* 0x00000009045f7819 */ /* 0x000fe20000010205 */
[----:B------:R-:W-:Y:S01]  /*5890*/  BSSY B1, `(.L_x_154) ;  /* 0x0000011000017945 */ /* 0x000fe20003800000 */
[----:B------:R-:W-:Y:S01]  /*58a0*/  ISETP.GT.AND P2, PT, R0, 0x1, P0 ;  /* 0x000000010000780c */ /* 0x000fe20000744270 */
[----:B------:R-:W-:Y:S02]  /*58b0*/  IMAD.IADD R9, R97, 0x1, R9 ;  /* 0x0000000161097824 */ /* 0x000fe400078e0209 */
[----:B------:R-:W-:Y:S01]  /*58c0*/  IMAD.SHL.U32 R93, R4, 0x200, RZ ;  /* 0x00000200045d7824 */ /* 0x000fe200078e00ff */
[----:B--2---:R-:W-:-:S05]  /*58d0*/  LOP3.LUT R90, R172, 0xffffe000, RZ, 0xc0, !PT ;  /* 0xffffe000ac5a7812 */ /* 0x004fca00078ec0ff */
[----:B------:R-:W-:Y:S01]  /*58e0*/  FMUL R15, R90, R155 ;  /* 0x0000009b5a0f7220 */ /* 0x000fe20000400000 */
[----:B------:R-:W-:Y:S01]  /*58f0*/  IMAD.WIDE.U32 R90, R23, R12, R8 ;  /* 0x0000000c175a7225 */ /* 0x000fe200078e0008 */
[----:B------:R-:W-:-:S03]  /*5900*/  IADD3 R8, P1, R93, R158, RZ ;  /* 0x0000009e5d087210 */ /* 0x000fc60007f3e0ff */
[----:B------:R-:W-:Y:S01]  /*5910*/  FFMA R15, R24, R154, R15 ;  /* 0x0000009a180f7223 */ /* 0x000fe2000000000f */
[----:B------:R-:W-:Y:S01]  /*5920*/  IMAD.IADD R5, R13, 0x1, R91 ;  /* 0x000000010d057824 */ /* 0x000fe200078e025b */
[C---:B------:R-:W-:Y:S01]  /*5930*/  LEA R4, P4, R90.reuse, R10, 0x2 ;  /* 0x0000000a5a047211 */ /* 0x040fe200078810ff */
[----:B------:R-:W-:Y:S02]  /*5940*/  IMAD.X R9, R95, 0x1, R159, P1 ;  /* 0x000000015f097824 */ /* 0x000fe400008e069f */
[----:B------:R-:W-:Y:S02]  /*5950*/  F2FP.TF32.F32.PACK_B R15, R15 ;  /* 0x0000000fff0f723e */ /* 0x000fe400024050ff */
[----:B------:R-:W-:-:S03]  /*5960*/  LEA.HI.X R5, R90, R11, R5, 0x2, P4 ;  /* 0x0000000b5a057211 */ /* 0x000fc600020f1405 */
[----:B------:R0:W-:Y:S01]  /*5970*/  @P3 STG.E desc[UR36][R8.64], R15 ;  /* 0x0000000f08003986 */ /* 0x0001e2000c101924 */
[----:B------:R-:W-:Y:S05]  /*5980*/  @!P2 BRA `(.L_x_155) ;  /* 0x000000000004a947 */ /* 0x000fea0003800000 */
[----:B------:R2:W5:Y:S02]  /*5990*/  LDG.E.LTC128B R172, desc[UR36][R4.64+0x4] ;  /* 0x0000042404ac7981 */ /* 0x000564000c1e1920 */
.L_x_155:
[----:B------:R-:W-:Y:S05]  /*59a0*/  BSYNC B1 ;  /* 0x0000000000017941 */ /* 0x000fea0003800000 */
.L_x_154:
[----:B-----5:R-:W-:Y:S01]  /*59b0*/  LOP3.LUT R24, R172, 0xffffe000, RZ, 0xc0, !PT ;  /* 0xffffe000ac187812 */ /* 0x020fe200078ec0ff */
[----:B0-----:R-:W-:Y:S01]  /*59c0*/  IMAD.WIDE.U32 R14, R153, R14, R160 ;  /* 0x0000000e990e7225 */ /* 0x001fe200078e00a0 */
[----:B------:R-:W-:Y:S01]  /*59d0*/  ISETP.GT.AND P1, PT, R3, 0x88, PT ;  /* 0x000000880300780c */ /* 0x000fe20003f24270 */
[----:B------:R-:W-:Y:S02]  /*59e0*/  BSSY B1, `(.L_x_156) ;  /* 0x000000f000017945 */ /* 0x000fe40003800000 */
[----:B------:R-:W-:Y:S01]  /*59f0*/  FMUL R24, R24, R155 ;  /* 0x0000009b18187220 */ /* 0x000fe20000400000 */
[----:B------:R-:W-:Y:S01]  /*5a00*/  ISETP.GT.AND P3, PT, R0, RZ, P1 ;  /* 0x000000ff0000720c */ /* 0x000fe20000f64270 */
[----:B------:R-:W-:Y:S01]  /*5a10*/  IMAD.IADD R97, R97, 0x1, R15 ;  /* 0x0000000161617824 */ /* 0x000fe200078e020f */
[----:B------:R-:W-:Y:S01]  /*5a20*/  IADD3 R20, P5, R20, R14, RZ ;  /* 0x0000000e14147210 */ /* 0x000fe20007fbe0ff */
[----:B------:R-:W-:Y:S01]  /*5a30*/  FFMA R25, R25, R154, R24 ;  /* 0x0000009a19197223 */ /* 0x000fe20000000018 */
[----:B------:R-:W-:-:S03]  /*5a40*/  IADD3 R14, P4, R6, R14, RZ ;  /* 0x0000000e060e7210 */ /* 0x000fc60007f9e0ff */
[----:B------:R-:W-:Y:S01]  /*5a50*/  IMAD.X R156, R97, 0x1, R157, P5 ;  /* 0x00000001619c7824 */ /* 0x000fe200028e069d */
[----:B------:R-:W-:Y:S01]  /*5a60*/  F2FP.TF32.F32.PACK_B R25, R25 ;  /* 0x00000019ff19723e */ /* 0x000fe200024050ff */
[----:B------:R-:W-:Y:S01]  /*5a70*/  IMAD.X R15, R7, 0x1, R97, P4 ;  /* 0x00000001070f7824 */ /* 0x000fe200020e0661 */
[----:B------:R-:W-:-:S03]  /*5a80*/  LEA R6, P5, R20, R10, 0x2 ;  /* 0x0000000a14067211 */ /* 0x000fc600078a10ff */
[----:B------:R0:W-:Y:S01]  /*5a90*/  @P2 STG.E desc[UR36][R8.64+0x4], R25 ;  /* 0x0000041908002986 */ /* 0x0001e2000c101924 */
[----:B------:R-:W-:Y:S01]  /*5aa0*/  LEA.HI.X R7, R20, R11, R156, 0x2, P5 ;  /* 0x0000000b14077211 */ /* 0x000fe200028f149c */
[----:B------:R-:W-:Y:S08]  /*5ab0*/  @!P3 BRA `(.L_x_157) ;  /* 0x000000000004b947 */ /* 0x000ff00003800000 */
[----:B------:R3:W5:Y:S02]  /*5ac0*/  LDG.E.LTC128B R172, desc[UR36][R6.64] ;  /* 0x0000002406ac7981 */ /* 0x000764000c1e1920 */
.L_x_157:
[----:B------:R-:W-:Y:S05]  /*5ad0*/  BSYNC B1 ;  /* 0x0000000000017941 */ /* 0x000fea0003800000 */
.L_x_156:
[----:B---3-5:R-:W-:Y:S01]  /*5ae0*/  LOP3.LUT R6, R172, 0xffffe000, RZ, 0xc0, !PT ;  /* 0xffffe000ac067812 */ /* 0x028fe200078ec0ff */
[----:B------:R-:W-:Y:S01]  /*5af0*/  IMAD.WIDE.U32 R14, R23, R12, R14 ;  /* 0x0000000c170e7225 */ /* 0x000fe200078e000e */
[----:B------:R-:W-:Y:S01]  /*5b00*/  ISETP.GT.AND P2, PT, R0, 0x1, P1 ;  /* 0x000000010000780c */ /* 0x000fe20000f44270 */
[----:B------:R-:W-:Y:S02]  /*5b10*/  BSSY B1, `(.L_x_158) ;  /* 0x000000c000017945 */ /* 0x000fe40003800000 */
[----:B------:R-:W-:Y:S01]  /*5b20*/  FMUL R3, R6, R155 ;  /* 0x0000009b06037220 */ /* 0x000fe20000400000 */
[----:B------:R-:W-:Y:S01]  /*5b30*/  IADD3 R6, P4, R8, R165, RZ ;  /* 0x000000a508067210 */ /* 0x000fe20007f9e0ff */
[----:B------:R-:W-:Y:S01]  /*5b40*/  IMAD.IADD R13, R13, 0x1, R15 ;  /* 0x000000010d0d7824 */ /* 0x000fe200078e020f */
[----:B------:R-:W-:Y:S01]  /*5b50*/  LEA R10, P5, R14, R10, 0x2 ;  /* 0x0000000a0e0a7211 */ /* 0x000fe200078a10ff */
[----:B------:R-:W-:Y:S02]  /*5b60*/  FFMA R3, R26, R154, R3 ;  /* 0x0000009a1a037223 */ /* 0x000fe40000000003 */
[----:B------:R-:W-:Y:S01]  /*5b70*/  IMAD.X R7, R9, 0x1, R167, P4 ;  /* 0x0000000109077824 */ /* 0x000fe200020e06a7 */
[----:B------:R-:W-:-:S02]  /*5b80*/  LEA.HI.X R11, R14, R11, R13, 0x2, P5 ;  /* 0x0000000b0e0b7211 */ /* 0x000fc400028f140d */
[----:B------:R-:W-:-:S05]  /*5b90*/  F2FP.TF32.F32.PACK_B R3, R3 ;  /* 0x00000003ff03723e */ /* 0x000fca00024050ff */
[----:B------:R3:W-:Y:S01]  /*5ba0*/  @P3 STG.E desc[UR36][R6.64], R3 ;  /* 0x0000000306003986 */ /* 0x0007e2000c101924 */
[----:B------:R-:W-:Y:S05]  /*5bb0*/  @!P2 BRA `(.L_x_159) ;  /* 0x000000000004a947 */ /* 0x000fea0003800000 */
[----:B------:R0:W5:Y:S02]  /*5bc0*/  LDG.E.LTC128B R172, desc[UR36][R10.64+0x4] ;  /* 0x000004240aac7981 */ /* 0x000164000c1e1920 */
.L_x_159:
[----:B------:R-:W-:Y:S05]  /*5bd0*/  BSYNC B1 ;  /* 0x0000000000017941 */ /* 0x000fea0003800000 */
.L_x_158:
[----:B-----5:R-:W-:Y:S01]  /*5be0*/  LOP3.LUT R12, R172, 0xffffe000, RZ, 0xc0, !PT ;  /* 0xffffe000ac0c7812 */ /* 0x020fe200078ec0ff */
[----:B------:R-:W-:Y:S01]  /*5bf0*/  BSSY B1, `(.L_x_160) ;  /* 0x0000008000017945 */ /* 0x000fe20003800000 */
[----:B------:R-:W-:-:S03]  /*5c00*/  ISETP.GT.AND P3, PT, R0, 0x8, P0 ;  /* 0x000000080000780c */ /* 0x000fc60000764270 */
[----:B------:R-:W-:-:S04]  /*5c10*/  FMUL R12, R12, R155 ;  /* 0x0000009b0c0c7220 */ /* 0x000fc80000400000 */
[----:B------:R-:W-:-:S05]  /*5c20*/  FFMA R27, R27, R154, R12 ;  /* 0x0000009a1b1b7223 */ /* 0x000fca000000000c */
[----:B------:R-:W-:-:S05]  /*5c30*/  F2FP.TF32.F32.PACK_B R27, R27 ;  /* 0x0000001bff1b723e */ /* 0x000fca00024050ff */
[----:B------:R0:W-:Y:S01]  /*5c40*/  @P2 STG.E desc[UR36][R6.64+0x4], R27 ;  /* 0x0000041b06002986 */ /* 0x0001e2000c101924 */
[----:B------:R-:W-:Y:S05]  /*5c50*/  @!P3 BRA `(.L_x_161) ;  /* 0x000000000004b947 */ /* 0x000fea0003800000 */
[----:B------:R0:W5:Y:S02]  /*5c60*/  LDG.E.LTC128B R172, desc[UR36][R4.64+0x20] ;  /* 0x0000202404ac7981 */ /* 0x000164000c1e1920 */
.L_x_161:
[----:B------:R-:W-:Y:S05]  /*5c70*/  BSYNC B1 ;  /* 0x0000000000017941 */ /* 0x000fea0003800000 */
.L_x_160:
[----:B0--3-5:R-:W-:Y:S01]  /*5c80*/  LOP3.LUT R6, R172, 0xffffe000, RZ, 0xc0, !PT ;  /* 0xffffe000ac067812 */ /* 0x029fe200078ec0ff */
[----:B------:R-:W-:Y:S01]  /*5c90*/  IMAD.MOV.U32 R7, RZ, RZ, R9 ;  /* 0x000000ffff077224 */ /* 0x000fe200078e0009 */
[----:B------:R-:W-:Y:S01]  /*5ca0*/  ISETP.GT.AND P2, PT, R0, 0x9, P0 ;  /* 0x000000090000780c */ /* 0x000fe20000744270 */
[----:B------:R-:W-:Y:S02]  /*5cb0*/  BSSY B1, `(.L_x_162) ;  /* 0x0000008000017945 */ /* 0x000fe40003800000 */
[----:B------:R-:W-:Y:S01]  /*5cc0*/  FMUL R3, R6, R155 ;  /* 0x0000009b06037220 */ /* 0x000fe20000400000 */
[----:B------:R-:W-:-:S03]  /*5cd0*/  IMAD.MOV.U32 R6, RZ, RZ, R8 ;  /* 0x000000ffff067224 */ /* 0x000fc600078e0008 */
[----:B------:R-:W-:-:S05]  /*5ce0*/  FFMA R3, R28, R154, R3 ;  /* 0x0000009a1c037223 */ /* 0x000fca0000000003 */
[----:B------:R-:W-:-:S05]  /*5cf0*/  F2FP.TF32.F32.PACK_B R3, R3 ;  /* 0x00000003ff03723e */ /* 0x000fca00024050ff */
[----:B------:R0:W-:Y:S01]  /*5d00*/  @P3 STG.E desc[UR36][R6.64+0x20], R3 ;  /* 0x0000200306003986 */ /* 0x0001e2000c101924 */
[----:B------:R-:W-:Y:S05]  /*5d10*/  @!P2 BRA `(.L_x_163) ;  /* 0x000000000004a947 */ /* 0x000fea0003800000 */
[----:B------:R3:W5:Y:S02]  /*5d20*/  LDG.E.LTC128B R172, desc[UR36][R4.64+0x24] ;  /* 0x0000242404ac7981 */ /* 0x000764000c1e1920 */
.L_x_163:
[----:B------:R-:W-:Y:S05]  /*5d30*/  BSYNC B1 ;  /* 0x0000000000017941 */ /* 0x000fea0003800000 */
.L_x_162:
        /* <DEDUP_REMOVED lines=9> */
.L_x_165:
[----:B------:R-:W-:Y:S05]  /*5dd0*/  BSYNC B1 ;  /* 0x0000000000017941 */ /* 0x000fea0003800000 */
.L_x_164:
[----:B-----5:R-:W-:Y:S01]  /*5de0*/  LOP3.LUT R12, R172, 0xffffe000, RZ, 0xc0, !PT ;  /* 0xffffe000ac0c7812 */ /* 0x020fe200078ec0ff */
[----:B------:R-:W-:Y:S01]  /*5df0*/  BSSY B1, `(.L_x_166) ;  /* 0x000000a000017945 */ /* 0x000fe20003800000 */
[----:B------:R-:W-:Y:S02]  /*5e00*/  IADD3 R8, P3, R165, R8, RZ ;  /* 0x00000008a5087210 */ /* 0x000fe40007f7e0ff */
[----:B------:R-:W-:Y:S01]  /*5e10*/  ISETP.GT.AND P2, PT, R0, 0x9, P1 ;  /* 0x000000090000780c */ /* 0x000fe20000f44270 */
[----:B0-----:R-:W-:Y:S02]  /*5e20*/  FMUL R3, R12, R155 ;  /* 0x0000009b0c037220 */ /* 0x001fe40000400000 */
[----:B------:R-:W-:Y:S02]  /*5e30*/  IMAD.X R9, R167, 0x1, R9, P3 ;  /* 0x00000001a7097824 */ /* 0x000fe400018e0609 */
[----:B------:R-:W-:-:S05]  /*5e40*/  FFMA R3, R30, R154, R3 ;  /* 0x0000009a1e037223 */ /* 0x000fca0000000003 */
[----:B------:R-:W-:-:S05]  /*5e50*/  F2FP.TF32.F32.PACK_B R3, R3 ;  /* 0x00000003ff03723e */ /* 0x000fca00024050ff */
[----:B------:R0:W-:Y:S01]  /*5e60*/  @P4 STG.E desc[UR36][R8.64+0x20], R3 ;  /* 0x0000200308004986 */ /* 0x0001e2000c101924 */
[----:B------:R-:W-:Y:S05]  /*5e70*/  @!P2 BRA `(.L_x_167) ;  /* 0x000000000004a947 */ /* 0x000fea0003800000 */
[----:B------:R0:W5:Y:S02]  /*5e80*/  LDG.E.LTC128B R172, desc[UR36][R10.64+0x24] ;  /* 0x000024240aac7981 */ /* 0x000164000c1e1920 */
.L_x_167:
[----:B------:R-:W-:Y:S05]  /*5e90*/  BSYNC B1 ;  /* 0x0000000000017941 */ /* 0x000fea0003800000 */
.L_x_166:
[----:B0----5:R-:W-:Y:S01]  /*5ea0*/  LOP3.LUT R8, R172, 0xffffe000, RZ, 0xc0, !PT ;  /* 0xffffe000ac087812 */ /* 0x021fe200078ec0ff */
[----:B------:R-:W-:Y:S01]  /*5eb0*/  BSSY B1, `(.L_x_168) ;  /* 0x000000a000017945 */ /* 0x000fe20003800000 */
[----:B------:R-:W-:-:S03]  /*5ec0*/  ISETP.GT.AND P3, PT, R0, 0x10, P0 ;  /* 0x000000100000780c */ /* 0x000fc60000764270 */
[----:B------:R-:W-:Y:S01]  /*5ed0*/  FMUL R12, R8, R155 ;  /* 0x0000009b080c7220 */ /* 0x000fe20000400000 */
[----:B------:R-:W-:-:S03]  /*5ee0*/  IADD3 R8, P4, P5, R165, R158, R93 ;  /* 0x0000009ea5087210 */ /* 0x000fc60007d9e05d */
[----:B------:R-:W-:Y:S01]  /*5ef0*/  FFMA R31, R31, R154, R12 ;  /* 0x0000009a1f1f7223 */ /* 0x000fe2000000000c */
[----:B------:R-:W-:-:S04]  /*5f00*/  IADD3.X R9, R167, R159, R95, P4, P5 ;  /* 0x0000009fa7097210 */ /* 0x000fc800027ea45f */
[----:B------:R-:W-:-:S05]  /*5f10*/  F2FP.TF32.F32.PACK_B R31, R31 ;  /* 0x0000001fff1f723e */ /* 0x000fca00024050ff */
[----:B------:R0:W-:Y:S01]  /*5f20*/  @P2 STG.E desc[UR36][R8.64+0x24], R31 ;  /* 0x0000241f08002986 */ /* 0x0001e2000c101924 */
[----:B------:R-:W-:Y:S05]  /*5f30*/  @!P3 BRA `(.L_x_169) ;  /* 0x000000000004b947 */ /* 0x000fea0003800000 */
[----:B------:R0:W5:Y:S02]  /*5f40*/  LDG.E.LTC128B R172, desc[UR36][R4.64+0x40] ;  /* 0x0000402404ac7981 */ /* 0x000164000c1e1920 */
.L_x_169:
[----:B------:R-:W-:Y:S05]  /*5f50*/  BSYNC B1 ;  /* 0x0000000000017941 */ /* 0x000fea0003800000 */
.L_x_168:
        /* <DEDUP_REMOVED lines=9> */
.L_x_171:
[----:B------:R-:W-:Y:S05]  /*5ff0*/  BSYNC B1 ;  /* 0x0000000000017941 */ /* 0x000fea0003800000 */
.L_x_170:
        /* <DEDUP_REMOVED lines=9> */
.L_x_173:
[----:B------:R-:W-:Y:S05]  /*6090*/  BSYNC B1 ;  /* 0x0000000000017941 */ /* 0x000fea0003800000 */
.L_x_172:
[----:B-----5:R-:W-:Y:S01]  /*60a0*/  LOP3.LUT R12, R172, 0xffffe000, RZ, 0xc0, !PT ;  /* 0xffffe000ac0c7812 */ /* 0x020fe200078ec0ff */
[----:B------:R-:W-:Y:S01]  /*60b0*/  BSSY B1, `(.L_x_174) ;  /* 0x0000008000017945 */ /* 0x000fe20003800000 */
[----:B------:R-:W-:-:S03]  /*60c0*/  ISETP.GT.AND P2, PT, R0, 0x11, P1 ;  /* 0x000000110000780c */ /* 0x000fc60000f44270 */
[----:B0-----:R-:W-:-:S04]  /*60d0*/  FMUL R3, R12, R155 ;  /* 0x0000009b0c037220 */ /* 0x001fc80000400000 */
[----:B------:R-:W-:-:S05]  /*60e0*/  FFMA R3, R34, R154, R3 ;  /* 0x0000009a22037223 */ /* 0x000fca0000000003 */
[----:B------:R-:W-:-:S05]  /*60f0*/  F2FP.TF32.F32.PACK_B R3, R3 ;  /* 0x00000003ff03723e */ /* 0x000fca00024050ff */
[----:B------:R0:W-:Y:S01]  /*6100*/  @P3 STG.E desc[UR36][R8.64+0x40], R3 ;  /* 0x0000400308003986 */ /* 0x0001e2000c101924 */
[----:B------:R-:W-:Y:S05]  /*6110*/  @!P2 BRA `(.L_x_175) ;  /* 0x000000000004a947 */ /* 0x000fea0003800000 */
[----:B------:R0:W5:Y:S02]  /*6120*/  LDG.E.LTC128B R172, desc[UR36][R10.64+0x44] ;  /* 0x000044240aac7981 */ /* 0x000164000c1e1920 */
.L_x_175:
[----:B------:R-:W-:Y:S05]  /*6130*/  BSYNC B1 ;  /* 0x0000000000017941 */ /* 0x000fea0003800000 */
.L_x_174:
        /* <DEDUP_REMOVED lines=9> */
.L_x_177:
[----:B------:R-:W-:Y:S05]  /*61d0*/  BSYNC B1 ;  /* 0x0000000000017941 */ /* 0x000fea0003800000 */
.L_x_176:
        /* <DEDUP_REMOVED lines=9> */
.L_x_179:
[----:B------:R-:W-:Y:S05]  /*6270*/  BSYNC B1 ;  /* 0x0000000000017941 */ /* 0x000fea0003800000 */
.L_x_178:
        /* <DEDUP_REMOVED lines=9> */
.L_x_181:
[----:B------:R-:W-:Y:S05]  /*6310*/  BSYNC B1 ;  /* 0x0000000000017941 */ /* 0x000fea0003800000 */
.L_x_180:
        /* <DEDUP_REMOVED lines=9> */
.L_x_183:
[----:B------:R-:W-:Y:S05]  /*63b0*/  BSYNC B1 ;  /* 0x0000000000017941 */ /* 0x000fea0003800000 */
.L_x_182:
        /* <DEDUP_REMOVED lines=9> */
.L_x_185:
[----:B------:R-:W-:Y:S05]  /*6450*/  BSYNC B1 ;  /* 0x0000000000017941 */ /* 0x000fea0003800000 */
.L_x_184:
        /* <DEDUP_REMOVED lines=9> */
.L_x_187:
[----:B------:R-:W-:Y:S05]  /*64f0*/  BSYNC B1 ;  /* 0x0000000000017941 */ /* 0x000fea0003800000 */
.L_x_186:
        /* <DEDUP_REMOVED lines=9> */
.L_x_189:
[----:B------:R-:W-:Y:S05]  /*6590*/  BSYNC B1 ;  /* 0x0000000000017941 */ /* 0x000fea0003800000 */
.L_x_188:
        /* <DEDUP_REMOVED lines=9> */
.L_x_191:
[----:B------:R-:W-:Y:S05]  /*6630*/  BSYNC B1 ;  /* 0x0000000000017941 */ /* 0x000fea0003800000 */
.L_x_190:
        /* <DEDUP_REMOVED lines=9> */
.L_x_193:
[----:B------:R-:W-:Y:S05]  /*66d0*/  BSYNC B1 ;  /* 0x0000000000017941 */ /* 0x000fea0003800000 */
.L_x_192:
        /* <DEDUP_REMOVED lines=9> */
.L_x_195:
[----:B------:R-:W-:Y:S05]  /*6770*/  BSYNC B1 ;  /* 0x0000000000017941 */ /* 0x000fea0003800000 */
.L_x_194:
        /* <DEDUP_REMOVED lines=9> */
.L_x_197:
[----:B------:R-:W-:Y:S05]  /*6810*/  BSYNC B1 ;  /* 0x0000000000017941 */ /* 0x000fea0003800000 */
.L_x_196:
        /* <DEDUP_REMOVED lines=9> */
.L_x_199:
[----:B------:R-:W-:Y:S05]  /*68b0*/  BSYNC B1 ;  /* 0x0000000000017941 */ /* 0x000fea0003800000 */
.L_x_198:
        /* <DEDUP_REMOVED lines=9> */
.L_x_201:
[----:B------:R-:W-:Y:S05]  /*6950*/  BSYNC B1 ;  /* 0x0000000000017941 */ /* 0x000fea0003800000 */
.L_x_200:
        /* <DEDUP_REMOVED lines=9> */
.L_x_203:
[----:B------:R-:W-:Y:S05]  /*69f0*/  BSYNC B1 ;  /* 0x0000000000017941 */ /* 0x000fea0003800000 */
.L_x_202:
        /* <DEDUP_REMOVED lines=9> */
.L_x_205:
[----:B------:R-:W-:Y:S05]  /*6a90*/  BSYNC B1 ;  /* 0x0000000000017941 */ /* 0x000fea0003800000 */
.L_x_204:
        /* <DEDUP_REMOVED lines=9> */
.L_x_207:
[----:B------:R-:W-:Y:S05]  /*6b30*/  BSYNC B1 ;  /* 0x0000000000017941 */ /* 0x000fea0003800000 */
.L_x_206:
        /* <DEDUP_REMOVED lines=9> */
.L_x_209:
[----:B------:R-:W-:Y:S05]  /*6bd0*/  BSYNC B1 ;  /* 0x0000000000017941 */ /* 0x000fea0003800000 */
.L_x_208:
        /* <DEDUP_REMOVED lines=9> */
.L_x_211:
[----:B------:R-:W-:Y:S05]  /*6c70*/  BSYNC B1 ;  /* 0x0000000000017941 */ /* 0x000fea0003800000 */
.L_x_210:
        /* <DEDUP_REMOVED lines=9> */
.L_x_213:
[----:B------:R-:W-:Y:S05]  /*6d10*/  BSYNC B1 ;  /* 0x0000000000017941 */ /* 0x000fea0003800000 */
.L_x_212:
        /* <DEDUP_REMOVED lines=9> */
.L_x_215:
[----:B------:R-:W-:Y:S05]  /*6db0*/  BSYNC B1 ;  /* 0x0000000000017941 */ /* 0x000fea0003800000 */
.L_x_214:
        /* <DEDUP_REMOVED lines=9> */
.L_x_217:
[----:B------:R-:W-:Y:S05]  /*6e50*/  BSYNC B1 ;  /* 0x0000000000017941 */ /* 0x000fea0003800000 */
.L_x_216:
        /* <DEDUP_REMOVED lines=9> */
.L_x_219:
[----:B------:R-:W-:Y:S05]  /*6ef0*/  BSYNC B1 ;  /* 0x0000000000017941 */ /* 0x000fea0003800000 */
.L_x_218:
        /* <DEDUP_REMOVED lines=9> */
.L_x_221:
[----:B------:R-:W-:Y:S05]  /*6f90*/  BSYNC B1 ;  /* 0x0000000000017941 */ /* 0x000fea0003800000 */
.L_x_220:
        /* <DEDUP_REMOVED lines=9> */
.L_x_223:
[----:B------:R-:W-:Y:S05]  /*7030*/  BSYNC B1 ;  /* 0x0000000000017941 */ /* 0x000fea0003800000 */
.L_x_222:
        /* <DEDUP_REMOVED lines=9> */
.L_x_225:
[----:B------:R-:W-:Y:S05]  /*70d0*/  BSYNC B1 ;  /* 0x0000000000017941 */ /* 0x000fea0003800000 */
.L_x_224:
        /* <DEDUP_REMOVED lines=9> */
.L_x_227:
[----:B------:R-:W-:Y:S05]  /*7170*/  BSYNC B1 ;  /* 0x0000000000017941 */ /* 0x000fea0003800000 */
.L_x_226:
        /* <DEDUP_REMOVED lines=9> */
.L_x_229:
[----:B------:R-:W-:Y:S05]  /*7210*/  BSYNC B1 ;  /* 0x0000000000017941 */ /* 0x000fea0003800000 */
.L_x_228:
        /* <DEDUP_REMOVED lines=9> */
.L_x_231:
[----:B------:R-:W-:Y:S05]  /*72b0*/  BSYNC B1 ;  /* 0x0000000000017941 */ /* 0x000fea0003800000 */
.L_x_230:
        /* <DEDUP_REMOVED lines=9> */
.L_x_233:
[----:B------:R-:W-:Y:S05]  /*7350*/  BSYNC B1 ;  /* 0x0000000000017941 */ /* 0x000fea0003800000 */
.L_x_232:
        /* <DEDUP_REMOVED lines=9> */
.L_x_235:
[----:B------:R-:W-:Y:S05]  /*73f0*/  BSYNC B1 ;  /* 0x0000000000017941 */ /* 0x000fea0003800000 */
.L_x_234:
        /* <DEDUP_REMOVED lines=9> */
.L_x_237:
[----:B------:R-:W-:Y:S05]  /*7490*/  BSYNC B1 ;  /* 0x0000000000017941 */ /* 0x000fea0003800000 */
.L_x_236:
        /* <DEDUP_REMOVED lines=9> */
.L_x_239:
[----:B------:R-:W-:Y:S05]  /*7530*/  BSYNC B1 ;  /* 0x0000000000017941 */ /* 0x000fea0003800000 */
.L_x_238:
        /* <DEDUP_REMOVED lines=9> */
.L_x_241:
[----:B------:R-:W-:Y:S05]  /*75d0*/  BSYNC B1 ;  /* 0x0000000000017941 */ /* 0x000fea0003800000 */
.L_x_240:
        /* <DEDUP_REMOVED lines=9> */
.L_x_243:
[----:B------:R-:W-:Y:S05]  /*7670*/  BSYNC B1 ;  /* 0x0000000000017941 */ /* 0x000fea0003800000 */
.L_x_242:
        /* <DEDUP_REMOVED lines=9> */
.L_x_245:
[----:B------:R-:W-:Y:S05]  /*7710*/  BSYNC B1 ;  /* 0x0000000000017941 */ /* 0x000fea0003800000 */
.L_x_244:
        /* <DEDUP_REMOVED lines=9> */
.L_x_247:
[----:B------:R-:W-:Y:S05]  /*77b0*/  BSYNC B1 ;  /* 0x0000000000017941 */ /* 0x000fea0003800000 */
.L_x_246:
        /* <DEDUP_REMOVED lines=9> */
.L_x_249:
[----:B------:R-:W-:Y:S05]  /*7850*/  BSYNC B1 ;  /* 0x0000000000017941 */ /* 0x000fea0003800000 */
.L_x_248:
        /* <DEDUP_REMOVED lines=9> */
.L_x_251:
[----:B------:R-:W-:Y:S05]  /*78f0*/  BSYNC B1 ;  /* 0x0000000000017941 */ /* 0x000fea0003800000 */
.L_x_250:
        /* <DEDUP_REMOVED lines=9> */
.L_x_253:
[----:B------:R-:W-:Y:S05]  /*7990*/  BSYNC B1 ;  /* 0x0000000000017941 */ /* 0x000fea0003800000 */
.L_x_252:
        /* <DEDUP_REMOVED lines=9> */
.L_x_255:
[----:B------:R-:W-:Y:S05]  /*7a30*/  BSYNC B1 ;  /* 0x0000000000017941 */ /* 0x000fea0003800000 */
.L_x_254:
        /* <DEDUP_REMOVED lines=9> */
.L_x_257:
[----:B------:R-:W-:Y:S05]  /*7ad0*/  BSYNC B1 ;  /* 0x0000000000017941 */ /* 0x000fea0003800000 */
.L_x_256:
        /* <DEDUP_REMOVED lines=9> */
.L_x_259:
[----:B------:R-:W-:Y:S05]  /*7b70*/  BSYNC B1 ;  /* 0x0000000000017941 */ /* 0x000fea0003800000 */
.L_x_258:
        /* <DEDUP_REMOVED lines=9> */
.L_x_261:
[----:B------:R-:W-:Y:S05]  /*7c10*/  BSYNC B1 ;  /* 0x0000000000017941 */ /* 0x000fea0003800000 */
.L_x_260:
        /* <DEDUP_REMOVED lines=9> */
.L_x_263:
[----:B------:R-:W-:Y:S05]  /*7cb0*/  BSYNC B1 ;  /* 0x0000000000017941 */ /* 0x000fea0003800000 */
.L_x_262:
        /* <DEDUP_REMOVED lines=9> */
.L_x_265:
[----:B------:R-:W-:Y:S05]  /*7d50*/  BSYNC B1 ;  /* 0x0000000000017941 */ /* 0x000fea0003800000 */
.L_x_264:
        /* <DEDUP_REMOVED lines=9> */
.L_x_267:
[----:B------:R-:W-:Y:S05]  /*7df0*/  BSYNC B1 ;  /* 0x0000000000017941 */ /* 0x000fea0003800000 */
.L_x_266:
        /* <DEDUP_REMOVED lines=9> */
.L_x_269:
[----:B------:R-:W-:Y:S05]  /*7e90*/  BSYNC B1 ;  /* 0x0000000000017941 */ /* 0x000fea0003800000 */
.L_x_268:
        /* <DEDUP_REMOVED lines=9> */
.L_x_271:
[----:B------:R-:W-:Y:S05]  /*7f30*/  BSYNC B1 ;  /* 0x0000000000017941 */ /* 0x000fea0003800000 */
.L_x_270:
        /* <DEDUP_REMOVED lines=9> */
.L_x_273:
[----:B------:R-:W-:Y:S05]  /*7fd0*/  BSYNC B1 ;  /* 0x0000000000017941 */ /* 0x000fea0003800000 */
.L_x_272:
        /* <DEDUP_REMOVED lines=9> */
.L_x_275:
[----:B------:R-:W-:Y:S05]  /*8070*/  BSYNC B1 ;  /* 0x0000000000017941 */ /* 0x000fea0003800000 */
.L_x_274:
[----:B0-23-5:R-:W-:Y:S01]  /*8080*/  LOP3.LUT R4, R172, 0xffffe000, RZ, 0xc0, !PT ;  /* 0xffffe000ac047812 */ /* 0x02dfe200078ec0ff */
        /* <DEDUP_REMOVED lines=8> */
.L_x_277:
[----:B------:R-:W-:Y:S05]  /*8110*/  BSYNC B1 ;  /* 0x0000000000017941 */ /* 0x000fea0003800000 */
.L_x_276:
[----:B-----5:R-:W-:Y:S01]  /*8120*/  LOP3.LUT R4, R172, 0xffffe000, RZ, 0xc0, !PT ;  /* 0xffffe000ac047812 */ /* 0x020fe200078ec0ff */
[----:B------:R-:W-:Y:S01]  /*8130*/  @P2 IMAD.MOV.U32 R5, RZ, RZ, R9 ;  /* 0x000000ffff052224 */ /* 0x000fe200078e0009 */
[----:B------:R-:W-:Y:S01]  /*8140*/  ISETP.GT.AND P1, PT, R0, 0x79, P1 ;  /* 0x000000790000780c */ /* 0x000fe20000f24270 */
[----:B------:R-:W-:Y:S02]  /*8150*/  BSSY B1, `(.L_x_278) ;  /* 0x0000008000017945 */ /* 0x000fe40003800000 */
[----:B------:R-:W-:Y:S01]  /*8160*/  FMUL R3, R4, R155 ;  /* 0x0000009b04037220 */ /* 0x000fe20000400000 */
[----:B------:R-:W-:-:S03]  /*8170*/  @P2 IMAD.MOV.U32 R4, RZ, RZ, R8 ;  /* 0x000000ffff042224 */ /* 0x000fc600078e0008 */
[----:B------:R-:W-:-:S05]  /*8180*/  FFMA R3, R86, R154, R3 ;  /* 0x0000009a56037223 */ /* 0x000fca0000000003 */
[----:B------:R-:W-:-:S05]  /*8190*/  F2FP.TF32.F32.PACK_B R3, R3 ;  /* 0x00000003ff03723e */ /* 0x000fca00024050ff */
[----:B------:R3:W-:Y:S01]  /*81a0*/  @P2 STG.E desc[UR36][R4.64+0x1e0], R3 ;  /* 0x0001e00304002986 */ /* 0x0007e2000c101924 */
[----:B------:R-:W-:Y:S05]  /*81b0*/  @!P1 BRA `(.L_x_279) ;  /* 0x0000000000049947 */ /* 0x000fea0003800000 */
[----:B------:R0:W5:Y:S02]  /*81c0*/  LDG.E.LTC128B R172, desc[UR36][R10.64+0x1e4] ;  /* 0x0001e4240aac7981 */ /* 0x000164000c1e1920 */
.L_x_279:
[----:B------:R-:W-:Y:S05]  /*81d0*/  BSYNC B1 ;  /* 0x0000000000017941 */ /* 0x000fea0003800000 */
.L_x_278:
[----:B------:R-:W-:Y:S05]  /*81e0*/  @!P1 BRA `(.L_x_280) ;  /* 0x00000024003c9947 */ /* 0x000fea0003800000 */
[----:B-----5:R-:W-:-:S05]  /*81f0*/  LOP3.LUT R172, R172, 0xffffe000, RZ, 0xc0, !PT ;  /* 0xffffe000acac7812 */ /* 0x020fca00078ec0ff */
[----:B------:R-:W-:-:S04]  /*8200*/  FMUL R172, R172, R155 ;  /* 0x0000009bacac7220 */ /* 0x000fc80000400000 */
[----:B------:R-:W-:-:S05]  /*8210*/  FFMA R87, R87, R154, R172 ;  /* 0x0000009a57577223 */ /* 0x000fca00000000ac */
[----:B------:R-:W-:-:S05]  /*8220*/  F2FP.TF32.F32.PACK_B R87, R87 ;  /* 0x00000057ff57723e */ /* 0x000fca00024050ff */
[----:B------:R0:W-:Y:S01]  /*8230*/  STG.E desc[UR36][R8.64+0x1e4], R87 ;  /* 0x0001e45708007986 */ /* 0x0001e2000c101924 */
[----:B------:R-:W-:Y:S05]  /*8240*/  BRA `(.L_x_280) ;  /* 0x0000002400247947 */ /* 0x000fea0003800000 */
.L_x_29:
[----:B------:R-:W-:Y:S01]  /*8250*/  ULDC.64 UR4, c[0x0][0x5c0] ;  /* 0x0001700000047ab9 */ /* 0x000fe20000000a00 */
[-C--:B------:R-:W-:Y:S01]  /*8260*/  FMUL R15, R88, R154.reuse ;  /* 0x0000009a580f7220 */ /* 0x080fe20000400000 */
[----:B------:R-:W-:Y:S01]  /*8270*/  LEA R6, P0, R168, UR4, 0x2 ;  /* 0x00000004a8067c11 */ /* 0x000fe2000f8010ff */
[----:B------:R-:W-:Y:S01]  /*8280*/  IMAD.SHL.U32 R11, R4, 0x20, RZ ;  /* 0x00000020040b7824 */ /* 0x000fe200078e00ff */
[----:B------:R-:W-:Y:S01]  /*8290*/  ISETP.GT.AND P5, PT, R0, 0x1, P3 ;  /* 0x000000010000780c */ /* 0x000fe20001fa4270 */
[-C--:B------:R-:W-:Y:S01]  /*82a0*/  FMUL R89, R89, R154.reuse ;  /* 0x0000009a59597220 */ /* 0x080fe20000400000 */
[----:B------:R-:W-:Y:S01]  /*82b0*/  LEA.HI.X R7, R168, UR5, R171, 0x2, P0 ;  /* 0x00000005a8077c11 */ /* 0x000fe200080f14ab */
[-C--:B------:R-:W-:Y:S01]  /*82c0*/  FMUL R21, R90, R154.reuse ;  /* 0x0000009a5a157220 */ /* 0x080fe20000400000 */
[----:B------:R-:W-:Y:S01]  /*82d0*/  ISETP.GT.AND P0, PT, R3, 0x8, PT ;  /* 0x000000080300780c */ /* 0x000fe20003f04270 */
[-C--:B------:R-:W-:Y:S01]  /*82e0*/  FMUL R91, R91, R154.reuse ;  /* 0x0000009a5b5b7220 */ /* 0x080fe20000400000 */
[----:B------:R-:W-:Y:S01]  /*82f0*/  F2FP.TF32.F32.PACK_B R15, R15 ;  /* 0x0000000fff0f723e */ /* 0x000fe200024050ff */
[-C--:B------:R-:W-:Y:S01]  /*8300*/  FMUL R93, R93, R154.reuse ;  /* 0x0000009a5d5d7220 */ /* 0x080fe20000400000 */
[----:B------:R-:W-:Y:S01]  /*8310*/  ISETP.GT.AND P1, PT, R0, RZ, P0 ;  /* 0x000000ff0000720c */ /* 0x000fe20000724270 */
[-C--:B------:R-:W-:Y:S01]  /*8320*/  FMUL R23, R94, R154.reuse ;  /* 0x0000009a5e177220 */ /* 0x080fe20000400000 */
[----:B------:R-:W-:Y:S01]  /*8330*/  ISETP.GT.AND P4, PT, R0, 0x1, P0 ;  /* 0x000000010000780c */ /* 0x000fe20000784270 */
[----:B------:R0:W-:Y:S01]  /*8340*/  @P2 STG.E desc[UR36][R6.64], R15 ;  /* 0x0000000f06002986 */ /* 0x0001e2000c101924 */
[----:B------:R-:W-:Y:S01]  /*8350*/  SHF.L.U64.HI R9, R4, 0x5, R5 ;  /* 0x0000000504097819 */ /* 0x000fe20000010205 */
[----:B------:R-:W-:Y:S01]  /*8360*/  FMUL R95, R95, R154 ;  /* 0x0000009a5f5f7220 */ /* 0x000fe20000400000 */
[----:B------:R-:W-:Y:S01]  /*8370*/  IADD3 R12, P2, R11, R6, RZ ;  /* 0x000000060b0c7210 */ /* 0x000fe20007f5e0ff */
[-C--:B------:R-:W-:Y:S01]  /*8380*/  FMUL R97, R97, R154.reuse ;  /* 0x0000009a61617220 */ /* 0x080fe20000400000 */
[----:B------:R-:W-:Y:S01]  /*8390*/  F2FP.TF32.F32.PACK_B R89, R89 ;  /* 0x00000059ff59723e */ /* 0x000fe200024050ff */
[-C--:B------:R-:W-:Y:S01]  /*83a0*/  FMUL R99, R99, R154.reuse ;  /* 0x0000009a63637220 */ /* 0x080fe20000400000 */
[----:B------:R-:W-:Y:S01]  /*83b0*/  F2FP.TF32.F32.PACK_B R21, R21 ;  /* 0x00000015ff15723e */ /* 0x000fe200024050ff */
[----:B------:R-:W-:Y:S01]  /*83c0*/  IMAD.X R13, R9, 0x1, R7, P2 ;  /* 0x00000001090d7824 */ /* 0x000fe200010e0607 */
[----:B------:R-:W-:Y:S01]  /*83d0*/  F2FP.TF32.F32.PACK_B R91, R91 ;  /* 0x0000005bff5b723e */ /* 0x000fe200024050ff */
[----:B------:R-:W-:Y:S01]  /*83e0*/  @P5 STG.E desc[UR36][R6.64+0x4], R89 ;  /* 0x0000045906005986 */ /* 0x000fe2000c101924 */
[----:B------:R-:W-:Y:S01]  /*83f0*/  ISETP.GT.AND P5, PT, R0, 0x8, P3 ;  /* 0x000000080000780c */ /* 0x000fe20001fa4270 */
[-C--:B0-----:R-:W-:Y:S01]  /*8400*/  FMUL R15, R92, R154.reuse ;  /* 0x0000009a5c0f7220 */ /* 0x081fe20000400000 */
[C---:B------:R-:W-:Y:S01]  /*8410*/  ISETP.GT.AND P2, PT, R0.reuse, 0x9, P3 ;  /* 0x000000090000780c */ /* 0x040fe20001f44270 */
[----:B------:R0:W-:Y:S01]  /*8420*/  @P1 STG.E desc[UR36][R12.64], R21 ;  /* 0x000000150c001986 */ /* 0x0001e2000c101924 */
[C---:B------:R-:W-:Y:S01]  /*8430*/  ISETP.GT.AND P1, PT, R0.reuse, 0x8, P0 ;  /* 0x000000080000780c */ /* 0x040fe20000724270 */
[-C--:B------:R-:W-:Y:S01]  /*8440*/  FMUL R101, R101, R154.reuse ;  /* 0x0000009a65657220 */ /* 0x080fe20000400000 */
[----:B------:R-:W-:Y:S01]  /*8450*/  F2FP.TF32.F32.PACK_B R15, R15 ;  /* 0x0000000fff0f723e */ /* 0x000fe200024050ff */
[----:B------:R-:W-:Y:S01]  /*8460*/  @P4 STG.E desc[UR36][R12.64+0x4], R91 ;  /* 0x0000045b0c004986 */ /* 0x000fe2000c101924 */
[----:B------:R-:W-:Y:S01]  /*8470*/  ISETP.GT.AND P4, PT, R0, 0x9, P0 ;  /* 0x000000090000780c */ /* 0x000fe20000784270 */
[-C--:B------:R-:W-:Y:S01]  /*8480*/  FMUL R103, R103, R154.reuse ;  /* 0x0000009a67677220 */ /* 0x080fe20000400000 */
[----:B------:R-:W-:Y:S01]  /*8490*/  F2FP.TF32.F32.PACK_B R93, R93 ;  /* 0x0000005dff5d723e */ /* 0x000fe200024050ff */
[-C--:B------:R-:W-:Y:S01]  /*84a0*/  FMUL R105, R105, R154.reuse ;  /* 0x0000009a69697220 */ /* 0x080fe20000400000 */
[----:B------:R-:W-:Y:S01]  /*84b0*/  F2FP.TF32.F32.PACK_B R23, R23 ;  /* 0x00000017ff17723e */ /* 0x000fe200024050ff */
[----:B------:R1:W-:Y:S01]  /*84c0*/  @P5 STG.E desc[UR36][R6.64+0x20], R15 ;  /* 0x0000200f06005986 */ /* 0x0003e2000c101924 */
[----:B------:R-:W-:Y:S01]  /*84d0*/  F2FP.TF32.F32.PACK_B R95, R95 ;  /* 0x0000005fff5f723e */ /* 0x000fe200024050ff */
[-C--:B0-----:R-:W-:Y:S01]  /*84e0*/  FMUL R21, R96, R154.reuse ;  /* 0x0000009a60157220 */ /* 0x081fe20000400000 */
[C---:B------:R-:W-:Y:S01]  /*84f0*/  ISETP.GT.AND P5, PT, R0.reuse, 0x10, P3 ;  /* 0x000000100000780c */ /* 0x040fe20001fa4270 */
[----:B------:R-:W-:Y:S01]  /*8500*/  @P2 STG.E desc[UR36][R6.64+0x24], R93 ;  /* 0x0000245d06002986 */ /* 0x000fe2000c101924 */
[C---:B------:R-:W-:Y:S01]  /*8510*/  ISETP.GT.AND P2, PT, R0.reuse, 0x11, P3 ;  /* 0x000000110000780c */ /* 0x040fe20001f44270 */
[-C--:B------:R-:W-:Y:S01]  /*8520*/  FMUL R107, R107, R154.reuse ;  /* 0x0000009a6b6b7220 */ /* 0x080fe20000400000 */
[----:B------:R-:W-:Y:S01]  /*8530*/  F2FP.TF32.F32.PACK_B R21, R21 ;  /* 0x00000015ff15723e */ /* 0x000fe200024050ff */
[----:B------:R0:W-:Y:S01]  /*8540*/  @P1 STG.E desc[UR36][R12.64+0x20], R23 ;  /* 0x000020170c001986 */ /* 0x0001e2000c101924 */
[C---:B------:R-:W-:Y:S01]  /*8550*/  ISETP.GT.AND P1, PT, R0.reuse, 0x10, P0 ;  /* 0x000000100000780c */ /* 0x040fe20000724270 */
[-C--:B------:R-:W-:Y:S01]  /*8560*/  FMUL R109, R109, R154.reuse ;  /* 0x0000009a6d6d7220 */ /* 0x080fe20000400000 */
[----:B------:R-:W-:Y:S01]  /*8570*/  F2FP.TF32.F32.PACK_B R97, R97 ;  /* 0x00000061ff61723e */ /* 0x000fe200024050ff */
[----:B------:R-:W-:Y:S01]  /*8580*/  @P4 STG.E desc[UR36][R12.64+0x24], R95 ;  /* 0x0000245f0c004986 */ /* 0x000fe2000c101924 */
[----:B------:R-:W-:Y:S01]  /*8590*/  ISETP.GT.AND P4, PT, R0, 0x11, P0 ;  /* 0x000000110000780c */ /* 0x000fe20000784270 */
[-C--:B-1----:R-:W-:Y:S01]  /*85a0*/  FMUL R15, R98, R154.reuse ;  /* 0x0000009a620f7220 */ /* 0x082fe20000400000 */
[----:B------:R-:W-:Y:S01]  /*85b0*/  F2FP.TF32.F32.PACK_B R99, R99 ;  /* 0x00000063ff63723e */ /* 0x000fe200024050ff */
[----:B------:R1:W-:Y:S01]  /*85c0*/  @P5 STG.E desc[UR36][R6.64+0x40], R21 ;  /* 0x0000401506005986 */ /* 0x0003e2000c101924 */
[C---:B------:R-:W-:Y:S01]  /*85d0*/  ISETP.GT.AND P5, PT, R0.reuse, 0x18, P3 ;  /* 0x000000180000780c */ /* 0x040fe20001fa4270 */
[-C--:B------:R-:W-:Y:S01]  /*85e0*/  FMUL R111, R111, R154.reuse ;  /* 0x0000009a6f6f7220 */ /* 0x080fe20000400000 */
[----:B------:R-:W-:Y:S01]  /*85f0*/  F2FP.TF32.F32.PACK_B R15, R15 ;  /* 0x0000000fff0f723e */ /* 0x000fe200024050ff */
[----:B------:R-:W-:Y:S01]  /*8600*/  @P2 STG.E desc[UR36][R6.64+0x44], R97 ;  /* 0x0000446106002986 */ /* 0x000fe2000c101924 */
[----:B------:R-:W-:Y:S01]  /*8610*/  ISETP.GT.AND P2, PT, R0, 0x19, P3 ;  /* 0x000000190000780c */ /* 0x000fe20001f44270 */
[-C--:B0-----:R-:W-:Y:S01]  /*8620*/  FMUL R23, R100, R154.reuse ;  /* 0x0000009a64177220 */ /* 0x081fe20000400000 */
        /* <DEDUP_REMOVED lines=177> */
[----:B------:R-:W-:Y:S01]  /*9140*/  @P1 STG.E desc[UR36][R12.64+0x1a0], R23 ;  /* 0x0001a0170c001986 */ /* 0x000fe2000c101924 */
        /* <DEDUP_REMOVED lines=11> */
[-C--:B------:R-:W-:Y:S01]  /*9200*/  FMUL R33, R33, R154.reuse ;  /* 0x0000009a21217220 */ /* 0x080fe20000400000 */
[----:B------:R-:W-:Y:S01]  /*9210*/  ISETP.GT.AND P3, PT, R0, 0x79, P3 ;  /* 0x000000790000780c */ /* 0x000fe20001f64270 */
[----:B------:R-:W-:Y:S01]  /*9220*/  @P1 STG.E desc[UR36][R6.64+0x1c4], R145 ;  /* 0x0001c49106001986 */ /* 0x000fe2000c101924 */
[----:B------:R-:W-:Y:S01]  /*9230*/  ISETP.GT.AND P1, PT, R3, 0x80, PT ;  /* 0x000000800300780c */ /* 0x000fe20003f24270 */
[-C--:B------:R-:W-:Y:S01]  /*9240*/  FMUL R35, R35, R154.reuse ;  /* 0x0000009a23237220 */ /* 0x080fe20000400000 */
[----:B------:R-:W-:Y:S01]  /*9250*/  F2FP.TF32.F32.PACK_B R149, R149 ;  /* 0x00000095ff95723e */ /* 0x000fe200024050ff */
[----:B------:R1:W-:Y:S01]  /*9260*/  @P2 STG.E desc[UR36][R12.64+0x1c0], R15 ;  /* 0x0001c00f0c002986 */ /* 0x0003e2000c101924 */
[----:B------:R-:W-:Y:S01]  /*9270*/  ISETP.GT.AND P2, PT, R3, 0x88, PT ;  /* 0x000000880300780c */ /* 0x000fe20003f44270 */
[-C--:B------:R-:W-:Y:S01]  /*9280*/  FMUL R3, R148, R154.reuse ;  /* 0x0000009a94037220 */ /* 0x080fe20000400000 */
[-C--:B0-----:R-:W-:Y:S01]  /*9290*/  FMUL R21, R150, R154.reuse ;  /* 0x0000009a96157220 */ /* 0x081fe20000400000 */
[----:B------:R-:W-:Y:S01]  /*92a0*/  @P4 STG.E desc[UR36][R12.64+0x1c4], R147 ;  /* 0x0001c4930c004986 */ /* 0x000fe2000c101924 */
[C---:B------:R-:W-:Y:S01]  /*92b0*/  ISETP.GT.AND P4, PT, R0.reuse, 0x78, P0 ;  /* 0x000000780000780c */ /* 0x040fe20000784270 */
[-C--:B------:R-:W-:Y:S01]  /*92c0*/  FMUL R37, R37, R154.reuse ;  /* 0x0000009a25257220 */ /* 0x080fe20000400000 */
[----:B------:R-:W-:Y:S01]  /*92d0*/  ISETP.GT.AND P0, PT, R0, 0x79, P0 ;  /* 0x000000790000780c */ /* 0x000fe20000704270 */
[-C--:B------:R-:W-:Y:S01]  /*92e0*/  FMUL R39, R39, R154.reuse ;  /* 0x0000009a27277220 */ /* 0x080fe20000400000 */
[----:B------:R-:W-:Y:S01]  /*92f0*/  F2FP.TF32.F32.PACK_B R3, R3 ;  /* 0x00000003ff03723e */ /* 0x000fe200024050ff */
[-C--:B------:R-:W-:Y:S01]  /*9300*/  FMUL R41, R41, R154.reuse ;  /* 0x0000009a29297220 */ /* 0x080fe20000400000 */
[----:B------:R-:W-:Y:S01]  /*9310*/  F2FP.TF32.F32.PACK_B R21, R21 ;  /* 0x00000015ff15723e */ /* 0x000fe200024050ff */
[C---:B-1----:R-:W-:Y:S01]  /*9320*/  IMAD.SHL.U32 R15, R4.reuse, 0x200, RZ ;  /* 0x00000200040f7824 */ /* 0x042fe200078e00ff */
[----:B------:R-:W-:Y:S01]  /*9330*/  F2FP.TF32.F32.PACK_B R151, R151 ;  /* 0x00000097ff97723e */ /* 0x000fe200024050ff */
[----:B------:R0:W-:Y:S01]  /*9340*/  @P5 STG.E desc[UR36][R6.64+0x1e0], R3 ;  /* 0x0001e00306005986 */ /* 0x0001e2000c101924 */
[----:B------:R-:W-:Y:S01]  /*9350*/  SHF.L.U64.HI R5, R4, 0x9, R5 ;  /* 0x0000000904057819 */ /* 0x000fe20000010205 */
[----:B------:R-:W-:Y:S01]  /*9360*/  FMUL R43, R43, R154 ;  /* 0x0000009a2b2b7220 */ /* 0x000fe20000400000 */
[----:B------:R-:W-:Y:S01]  /*9370*/  F2FP.TF32.F32.PACK_B R25, R25 ;  /* 0x00000019ff19723e */ /* 0x000fe200024050ff */
[----:B------:R-:W-:Y:S01]  /*9380*/  @P3 STG.E desc[UR36][R6.64+0x1e4], R149 ;  /* 0x0001e49506003986 */ /* 0x000fe2000c101924 */
[----:B------:R-:W-:Y:S01]  /*9390*/  IADD3 R4, P3, R15, R6, RZ ;  /* 0x000000060f047210 */ /* 0x000fe20007f7e0ff */
[----:B------:R-:W-:Y:S01]  /*93a0*/  FMUL R45, R45, R154 ;  /* 0x0000009a2d2d7220 */ /* 0x000fe20000400000 */
[----:B------:R-:W-:Y:S01]  /*93b0*/  F2FP.TF32.F32.PACK_B R27, R27 ;  /* 0x0000001bff1b723e */ /* 0x000fe200024050ff */
[----:B------:R1:W-:Y:S01]  /*93c0*/  @P4 STG.E desc[UR36][R12.64+0x1e0], R21 ;  /* 0x0001e0150c004986 */ /* 0x0003e2000c101924 */
[----:B------:R-:W-:Y:S01]  /*93d0*/  IADD3 R14, P4, P5, R11, R6, R15 ;  /* 0x000000060b0e7210 */ /* 0x000fe20007d9e00f */
[-C--:B------:R-:W-:Y:S01]  /*93e0*/  FMUL R47, R47, R154.reuse ;  /* 0x0000009a2f2f7220 */ /* 0x080fe20000400000 */
[----:B------:R-:W-:Y:S01]  /*93f0*/  F2FP.TF32.F32.PACK_B R29, R29 ;  /* 0x0000001dff1d723e */ /* 0x000fe200024050ff */
[----:B------:R2:W-:Y:S01]  /*9400*/  @P0 STG.E desc[UR36][R12.64+0x1e4], R151 ;  /* 0x0001e4970c000986 */ /* 0x0005e2000c101924 */
[----:B------:R-:W-:Y:S01]  /*9410*/  ISETP.GT.AND P0, PT, R0, RZ, P1 ;  /* 0x000000ff0000720c */ /* 0x000fe20000f04270 */
[-C--:B0-----:R-:W-:Y:S01]  /*9420*/  FMUL R3, R24, R154.reuse ;  /* 0x0000009a18037220 */ /* 0x081fe20000400000 */
[----:B------:R-:W-:Y:S01]  /*9430*/  IADD3.X R15, R9, R7, R5, P4, P5 ;  /* 0x00000007090f7210 */ /* 0x000fe200027ea405 */
[----:B------:R-:W-:Y:S01]  /*9440*/  IMAD.X R5, R5, 0x1, R7, P3 ;  /* 0x0000000105057824 */ /* 0x000fe200018e0607 */
[C---:B------:R-:W-:Y:S01]  /*9450*/  ISETP.GT.AND P5, PT, R0.reuse, 0x1, P1 ;  /* 0x000000010000780c */ /* 0x040fe20000fa4270 */
[-C--:B------:R-:W-:Y:S01]  /*9460*/  FMUL R49, R49, R154.reuse ;  /* 0x0000009a31317220 */ /* 0x080fe20000400000 */
[----:B------:R-:W-:Y:S01]  /*9470*/  ISETP.GT.AND P4, PT, R0, RZ, P2 ;  /* 0x000000ff0000720c */ /* 0x000fe20001784270 */
[-C--:B-1----:R-:W-:Y:S01]  /*9480*/  FMUL R21, R26, R154.reuse ;  /* 0x0000009a1a157220 */ /* 0x082fe20000400000 */
[----:B------:R-:W-:Y:S01]  /*9490*/  F2FP.TF32.F32.PACK_B R3, R3 ;  /* 0x00000003ff03723e */ /* 0x000fe200024050ff */
[----:B------:R-:W-:Y:S01]  /*94a0*/  FMUL R51, R51, R154 ;  /* 0x0000009a33337220 */ /* 0x000fe20000400000 */
[----:B------:R-:W-:Y:S01]  /*94b0*/  IADD3 R6, P3, R11, R4, RZ ;  /* 0x000000040b067210 */ /* 0x000fe20007f7e0ff */
[-C--:B--2---:R-:W-:Y:S01]  /*94c0*/  FMUL R13, R28, R154.reuse ;  /* 0x0000009a1c0d7220 */ /* 0x084fe20000400000 */
[----:B------:R-:W-:Y:S01]  /*94d0*/  F2FP.TF32.F32.PACK_B R21, R21 ;  /* 0x00000015ff15723e */ /* 0x000fe200024050ff */
[----:B------:R0:W-:Y:S01]  /*94e0*/  @P0 STG.E desc[UR36][R4.64], R3 ;  /* 0x0000000304000986 */ /* 0x0001e2000c101924 */
[C---:B------:R-:W-:Y:S01]  /*94f0*/  ISETP.GT.AND P0, PT, R0.reuse, 0x1, P2 ;  /* 0x000000010000780c */ /* 0x040fe20001704270 */
[--C-:B------:R-:W-:Y:S01]  /*9500*/  IMAD.X R7, R9, 0x1, R5.reuse, P3 ;  /* 0x0000000109077824 */ /* 0x100fe200018e0605 */
[C---:B------:R-:W-:Y:S01]  /*9510*/  ISETP.GT.AND P3, PT, R0.reuse, 0x9, P1 ;  /* 0x000000090000780c */ /* 0x040fe20000f64270 */
[----:B------:R-:W-:Y:S01]  /*9520*/  @P5 STG.E desc[UR36][R4.64+0x4], R25 ;  /* 0x0000041904005986 */ /* 0x000fe2000c101924 */
[----:B------:R-:W-:Y:S01]  /*9530*/  F2FP.TF32.F32.PACK_B R13, R13 ;  /* 0x0000000dff0d723e */ /* 0x000fe200024050ff */
[----:B------:R-:W-:Y:S01]  /*9540*/  FMUL R53, R53, R154 ;  /* 0x0000009a35357220 */ /* 0x000fe20000400000 */
[----:B------:R-:W-:Y:S01]  /*9550*/  IADD3 R8, P5, R11, R4, RZ ;  /* 0x000000040b087210 */ /* 0x000fe20007fbe0ff */
[----:B------:R1:W-:Y:S01]  /*9560*/  @P4 STG.E desc[UR36][R6.64], R21 ;  /* 0x0000001506004986 */ /* 0x0003e2000c101924 */
[----:B------:R-:W-:Y:S01]  /*9570*/  ISETP.GT.AND P4, PT, R0, 0x8, P1 ;  /* 0x000000080000780c */ /* 0x000fe20000f84270 */
[-C--:B------:R-:W-:Y:S01]  /*9580*/  FMUL R11, R32, R154.reuse ;  /* 0x0000009a200b7220 */ /* 0x080fe20000400000 */
[----:B------:R-:W-:Y:S01]  /*9590*/  F2FP.TF32.F32.PACK_B R31, R31 ;  /* 0x0000001fff1f723e */ /* 0x000fe200024050ff */
[-C--:B0-----:R-:W-:Y:S01]  /*95a0*/  FMUL R3, R30, R154.reuse ;  /* 0x0000009a1e037220 */ /* 0x081fe20000400000 */
[----:B------:R-:W-:Y:S01]  /*95b0*/  IMAD.X R9, R9, 0x1, R5, P5 ;  /* 0x0000000109097824 */ /* 0x000fe200028e0605 */
[----:B------:R-:W-:Y:S01]  /*95c0*/  @P0 STG.E desc[UR36][R6.64+0x4], R27 ;  /* 0x0000041b06000986 */ /* 0x000fe2000c101924 */
[C---:B------:R-:W-:Y:S01]  /*95d0*/  ISETP.GT.AND P0, PT, R0.reuse, 0x8, P2 ;  /* 0x000000080000780c */ /* 0x040fe20001704270 */
[-C--:B------:R-:W-:Y:S01]  /*95e0*/  FMUL R55, R55, R154.reuse ;  /* 0x0000009a37377220 */ /* 0x080fe20000400000 */
[----:B------:R-:W-:Y:S01]  /*95f0*/  F2FP.TF32.F32.PACK_B R3, R3 ;  /* 0x00000003ff03723e */ /* 0x000fe200024050ff */
[----:B------:R-:W-:Y:S01]  /*9600*/  @P3 STG.E desc[UR36][R4.64+0x24], R29 ;  /* 0x0000241d04003986 */ /* 0x000fe2000c101924 */
[----:B------:R-:W-:Y:S01]  /*9610*/  ISETP.GT.AND P5, PT, R0, 0x10, P1 ;  /* 0x000000100000780c */ /* 0x000fe20000fa4270 */
[-C--:B-1----:R-:W-:Y:S01]  /*9620*/  FMUL R21, R36, R154.reuse ;  /* 0x0000009a24157220 */ /* 0x082fe20000400000 */
[C---:B------:R-:W-:Y:S01]  /*9630*/  ISETP.GT.AND P3, PT, R0.reuse, 0x11, P1 ;  /* 0x000000110000780c */ /* 0x040fe20000f64270 */
[----:B------:R0:W-:Y:S01]  /*9640*/  @P4 STG.E desc[UR36][R4.64+0x20], R13 ;  /* 0x0000200d04004986 */ /* 0x0001e2000c101924 */
[C---:B------:R-:W-:Y:S01]  /*9650*/  ISETP.GT.AND P4, PT, R0.reuse, 0x9, P2 ;  /* 0x000000090000780c */ /* 0x040fe20001784270 */
[-C--:B------:R-:W-:Y:S01]  /*9660*/  FMUL R57, R57, R154.reuse ;  /* 0x0000009a39397220 */ /* 0x080fe20000400000 */
[----:B------:R-:W-:Y:S01]  /*9670*/  F2FP.TF32.F32.PACK_B R11, R11 ;  /* 0x0000000bff0b723e */ /* 0x000fe200024050ff */
[-C--:B------:R-:W-:Y:S01]  /*9680*/  FMUL R59, R59, R154.reuse ;  /* 0x0000009a3b3b7220 */ /* 0x080fe20000400000 */
[----:B------:R-:W-:Y:S01]  /*9690*/  F2FP.TF32.F32.PACK_B R33, R33 ;  /* 0x00000021ff21723e */ /* 0x000fe200024050ff */
[----:B------:R1:W-:Y:S01]  /*96a0*/  @P0 STG.E desc[UR36][R8.64+0x20], R3 ;  /* 0x0000200308000986 */ /* 0x0003e2000c101924 */
[----:B------:R-:W-:Y:S01]  /*96b0*/  ISETP.GT.AND P0, PT, R0, 0x10, P2 ;  /* 0x000000100000780c */ /* 0x000fe20001704270 */
[-C--:B------:R-:W-:Y:S01]  /*96c0*/  FMUL R61, R61, R154.reuse ;  /* 0x0000009a3d3d7220 */ /* 0x080fe20000400000 */
[----:B------:R-:W-:Y:S01]  /*96d0*/  F2FP.TF32.F32.PACK_B R35, R35 ;  /* 0x00000023ff23723e */ /* 0x000fe200024050ff */
[-C--:B------:R-:W-:Y:S01]  /*96e0*/  FMUL R63, R63, R154.reuse ;  /* 0x0000009a3f3f7220 */ /* 0x080fe20000400000 */
[----:B------:R-:W-:Y:S01]  /*96f0*/  F2FP.TF32.F32.PACK_B R21, R21 ;  /* 0x00000015ff15723e */ /* 0x000fe200024050ff */
[-C--:B0-----:R-:W-:Y:S01]  /*9700*/  FMUL R13, R34, R154.reuse ;  /* 0x0000009a220d7220 */ /* 0x081fe20000400000 */
[----:B------:R-:W-:Y:S01]  /*9710*/  F2FP.TF32.F32.PACK_B R37, R37 ;  /* 0x00000025ff25723e */ /* 0x000fe200024050ff */
[----:B------:R-:W-:Y:S01]  /*9720*/  @P4 STG.E desc[UR36][R14.64+0x24], R31 ;  /* 0x0000241f0e004986 */ /* 0x000fe2000c101924 */
[C---:B------:R-:W-:Y:S01]  /*9730*/  ISETP.GT.AND P4, PT, R0.reuse, 0x11, P2 ;  /* 0x000000110000780c */ /* 0x040fe20001784270 */
[----:B------:R-:W-:Y:S01]  /*9740*/  FMUL R65, R65, R154 ;  /* 0x0000009a41417220 */ /* 0x000fe20000400000 */
[----:B------:R-:W-:Y:S01]  /*9750*/  F2FP.TF32.F32.PACK_B R13, R13 ;  /* 0x0000000dff0d723e */ /* 0x000fe200024050ff */
[----:B------:R0:W-:Y:S01]  /*9760*/  @P5 STG.E desc[UR36][R4.64+0x40], R11 ;  /* 0x0000400b04005986 */ /* 0x0001e2000c101924 */
[----:B------:R-:W-:Y:S01]  /*9770*/  ISETP.GT.AND P5, PT, R0, 0x18, P1 ;  /* 0x000000180000780c */ /* 0x000fe20000fa4270 */
[----:B------:R-:W-:-:S02]  /*9780*/  @P0 IMAD.MOV.U32 R6, RZ, RZ, R14 ;  /* 0x000000ffff060224 */ /* 0x000fc400078e000e */
[-C--:B-1----:R-:W-:Y:S01]  /*9790*/  FMUL R3, R38, R154.reuse ;  /* 0x0000009a26037220 */ /* 0x082fe20000400000 */
[--C-:B------:R-:W-:Y:S01]  /*97a0*/  @P0 IMAD.MOV.U32 R7, RZ, RZ, R15.reuse ;  /* 0x000000ffff070224 */ /* 0x100fe200078e000f */
[----:B------:R-:W-:Y:S01]  /*97b0*/  @P3 STG.E desc[UR36][R4.64+0x44], R33 ;  /* 0x0000442104003986 */ /* 0x000fe2000c101924 */
[----:B------:R-:W-:Y:S01]  /*97c0*/  ISETP.GT.AND P3, PT, R0, 0x19, P1 ;  /* 0x000000190000780c */ /* 0x000fe20000f64270 */
[-C--:B------:R-:W-:Y:S01]  /*97d0*/  FMUL R9, R40, R154.reuse ;  /* 0x0000009a28097220 */ /* 0x080fe20000400000 */
[----:B------:R-:W-:Y:S01]  /*97e0*/  F2FP.TF32.F32.PACK_B R3, R3 ;  /* 0x00000003ff03723e */ /* 0x000fe200024050ff */
[----:B------:R1:W-:Y:S01]  /*97f0*/  @P0 STG.E desc[UR36][R6.64+0x40], R13 ;  /* 0x0000400d06000986 */ /* 0x0003e2000c101924 */
[----:B------:R-:W-:Y:S01]  /*9800*/  ISETP.GT.AND P0, PT, R0, 0x18, P2 ;  /* 0x000000180000780c */ /* 0x000fe20001704270 */
[-C--:B------:R-:W-:Y:S01]  /*9810*/  FMUL R67, R67, R154.reuse ;  /* 0x0000009a43437220 */ /* 0x080fe20000400000 */
[----:B------:R-:W-:Y:S01]  /*9820*/  F2FP.TF32.F32.PACK_B R39, R39 ;  /* 0x00000027ff27723e */ /* 0x000fe200024050ff */
[-C--:B0-----:R-:W-:Y:S01]  /*9830*/  FMUL R11, R42, R154.reuse ;  /* 0x0000009a2a0b7220 */ /* 0x081fe20000400000 */
[----:B------:R-:W-:Y:S01]  /*9840*/  F2FP.TF32.F32.PACK_B R9, R9 ;  /* 0x00000009ff09723e */ /* 0x000fe200024050ff */
[-C--:B------:R-:W-:Y:S01]  /*9850*/  FMUL R69, R69, R154.reuse ;  /* 0x0000009a45457220 */ /* 0x080fe20000400000 */
[----:B------:R-:W-:Y:S01]  /*9860*/  F2FP.TF32.F32.PACK_B R41, R41 ;  /* 0x00000029ff29723e */ /* 0x000fe200024050ff */
[-C--:B------:R-:W-:Y:S01]  /*9870*/  FMUL R71, R71, R154.reuse ;  /* 0x0000009a47477220 */ /* 0x080fe20000400000 */
[----:B------:R-:W-:Y:S01]  /*9880*/  F2FP.TF32.F32.PACK_B R11, R11 ;  /* 0x0000000bff0b723e */ /* 0x000fe200024050ff */
[-C--:B------:R-:W-:Y:S01]  /*9890*/  FMUL R73, R73, R154.reuse ;  /* 0x0000009a49497220 */ /* 0x080fe20000400000 */
[----:B------:R-:W-:Y:S01]  /*98a0*/  F2FP.TF32.F32.PACK_B R43, R43 ;  /* 0x0000002bff2b723e */ /* 0x000fe200024050ff */
[--C-:B-1----:R-:W-:Y:S01]  /*98b0*/  @P4 IMAD.MOV.U32 R6, RZ, RZ, R14.reuse ;  /* 0x000000ffff064224 */ /* 0x102fe200078e000e */
[----:B------:R-:W-:Y:S01]  /*98c0*/  F2FP.TF32.F32.PACK_B R45, R45 ;  /* 0x0000002dff2d723e */ /* 0x000fe200024050ff */
[--C-:B------:R-:W-:Y:S01]  /*98d0*/  @P4 IMAD.MOV.U32 R7, RZ, RZ, R15.reuse ;  /* 0x000000ffff074224 */ /* 0x100fe200078e000f */
[----:B------:R-:W-:Y:S01]  /*98e0*/  F2FP.TF32.F32.PACK_B R47, R47 ;  /* 0x0000002fff2f723e */ /* 0x000fe200024050ff */
[-C--:B------:R-:W-:Y:S01]  /*98f0*/  FMUL R75, R75, R154.reuse ;  /* 0x0000009a4b4b7220 */ /* 0x080fe20000400000 */
[----:B------:R-:W-:Y:S01]  /*9900*/  F2FP.TF32.F32.PACK_B R49, R49 ;  /* 0x00000031ff31723e */ /* 0x000fe200024050ff */
[-C--:B------:R-:W-:Y:S01]  /*9910*/  FMUL R77, R77, R154.reuse ;  /* 0x0000009a4d4d7220 */ /* 0x080fe20000400000 */
[----:B------:R0:W-:Y:S01]  /*9920*/  @P4 STG.E desc[UR36][R6.64+0x44], R35 ;  /* 0x0000442306004986 */ /* 0x0001e2000c101924 */
[C---:B------:R-:W-:Y:S01]  /*9930*/  ISETP.GT.AND P4, PT, R0.reuse, 0x19, P2 ;  /* 0x000000190000780c */ /* 0x040fe20001784270 */
[-C--:B------:R-:W-:Y:S01]  /*9940*/  FMUL R79, R79, R154.reuse ;  /* 0x0000009a4f4f7220 */ /* 0x080fe20000400000 */
[----:B------:R-:W-:Y:S01]  /*9950*/  F2FP.TF32.F32.PACK_B R51, R51 ;  /* 0x00000033ff33723e */ /* 0x000fe200024050ff */
[----:B------:R1:W-:Y:S01]  /*9960*/  @P5 STG.E desc[UR36][R4.64+0x60], R21 ;  /* 0x0000601504005986 */ /* 0x0003e2000c101924 */
[----:B------:R-:W-:Y:S01]  /*9970*/  ISETP.GT.AND P5, PT, R0, 0x20, P1 ;  /* 0x000000200000780c */ /* 0x000fe20000fa4270 */
[-C--:B------:R-:W-:Y:S01]  /*9980*/  FMUL R13, R80, R154.reuse ;  /* 0x0000009a500d7220 */ /* 0x080fe20000400000 */
[----:B------:R-:W-:Y:S01]  /*9990*/  F2FP.TF32.F32.PACK_B R53, R53 ;  /* 0x00000035ff35723e */ /* 0x000fe200024050ff */
[----:B------:R-:W-:Y:S01]  /*99a0*/  @P3 STG.E desc[UR36][R4.64+0x64], R37 ;  /* 0x0000642504003986 */ /* 0x000fe2000c101924 */
[----:B------:R-:W-:Y:S01]  /*99b0*/  ISETP.GT.AND P3, PT, R0, 0x21, P1 ;  /* 0x000000210000780c */ /* 0x000fe20000f64270 */
[-C--:B------:R-:W-:Y:S01]  /*99c0*/  FMUL R81, R81, R154.reuse ;  /* 0x0000009a51517220 */ /* 0x080fe20000400000 */
[----:B------:R-:W-:Y:S01]  /*99d0*/  F2FP.TF32.F32.PACK_B R55, R55 ;  /* 0x00000037ff37723e */ /* 0x000fe200024050ff */
[----:B0-----:R-:W-:Y:S01]  /*99e0*/  @P0 IMAD.MOV.U32 R6, RZ, RZ, R14 ;  /* 0x000000ffff060224 */ /* 0x001fe200078e000e */
[----:B------:R-:W-:Y:S01]  /*99f0*/  F2FP.TF32.F32.PACK_B R57, R57 ;  /* 0x00000039ff39723e */ /* 0x000fe200024050ff */
[----:B------:R-:W-:Y:S01]  /*9a00*/  @P0 IMAD.MOV.U32 R7, RZ, RZ, R15 ;  /* 0x000000ffff070224 */ /* 0x000fe200078e000f */
[----:B------:R-:W-:Y:S01]  /*9a10*/  F2FP.TF32.F32.PACK_B R59, R59 ;  /* 0x0000003bff3b723e */ /* 0x000fe200024050ff */
[-C--:B------:R-:W-:Y:S01]  /*9a20*/  FMUL R83, R83, R154.reuse ;  /* 0x0000009a53537220 */ /* 0x080fe20000400000 */
[----:B------:R-:W-:Y:S01]  /*9a30*/  F2FP.TF32.F32.PACK_B R61, R61 ;  /* 0x0000003dff3d723e */ /* 0x000fe200024050ff */
[-C--:B-1----:R-:W-:Y:S01]  /*9a40*/  FMUL R21, R84, R154.reuse ;  /* 0x0000009a54157220 */ /* 0x082fe20000400000 */
[----:B------:R0:W-:Y:S01]  /*9a50*/  @P0 STG.E desc[UR36][R6.64+0x60], R3 ;  /* 0x0000600306000986 */ /* 0x0001e2000c101924 */
[----:B------:R-:W-:Y:S01]  /*9a60*/  ISETP.GT.AND P0, PT, R0, 0x20, P2 ;  /* 0x000000200000780c */ /* 0x000fe20001704270 */
[-C--:B------:R-:W-:Y:S01]  /*9a70*/  FMUL R85, R85, R154.reuse ;  /* 0x0000009a55557220 */ /* 0x080fe20000400000 */
[----:B------:R-:W-:Y:S01]  /*9a80*/  F2FP.TF32.F32.PACK_B R63, R63 ;  /* 0x0000003fff3f723e */ /* 0x000fe200024050ff */
[----:B------:R-:W-:Y:S01]  /*9a90*/  FMUL R87, R87, R154 ;  /* 0x0000009a57577220 */ /* 0x000fe20000400000 */
[----:B------:R-:W-:-:S02]  /*9aa0*/  F2FP.TF32.F32.PACK_B R65, R65 ;  /* 0x00000041ff41723e */ /* 0x000fc400024050ff */
[----:B------:R-:W-:Y:S02]  /*9ab0*/  F2FP.TF32.F32.PACK_B R67, R67 ;  /* 0x00000043ff43723e */ /* 0x000fe400024050ff */
[----:B------:R-:W-:Y:S02]  /*9ac0*/  F2FP.TF32.F32.PACK_B R69, R69 ;  /* 0x00000045ff45723e */ /* 0x000fe400024050ff */
[----:B------:R-:W-:Y:S01]  /*9ad0*/  F2FP.TF32.F32.PACK_B R71, R71 ;  /* 0x00000047ff47723e */ /* 0x000fe200024050ff */
[----:B0-----:R-:W-:Y:S02]  /*9ae0*/  @P4 IMAD.MOV.U32 R6, RZ, RZ, R14 ;  /* 0x000000ffff064224 */ /* 0x001fe400078e000e */
[----:B------:R-:W-:Y:S01]  /*9af0*/  FMUL R3, R44, R154 ;  /* 0x0000009a2c037220 */ /* 0x000fe20000400000 */
[----:B------:R-:W-:Y:S01]  /*9b00*/  @P4 IMAD.MOV.U32 R7, RZ, RZ, R15 ;  /* 0x000000ffff074224 */ /* 0x000fe200078e000f */
[----:B------:R-:W-:Y:S02]  /*9b10*/  F2FP.TF32.F32.PACK_B R73, R73 ;  /* 0x00000049ff49723e */ /* 0x000fe400024050ff */
[----:B------:R-:W-:-:S02]  /*9b20*/  F2FP.TF32.F32.PACK_B R75, R75 ;  /* 0x0000004bff4b723e */ /* 0x000fc400024050ff */
[----:B------:R0:W-:Y:S01]  /*9b30*/  @P4 STG.E desc[UR36][R6.64+0x64], R39 ;  /* 0x0000642706004986 */ /* 0x0001e2000c101924 */
[C---:B------:R-:W-:Y:S02]  /*9b40*/  ISETP.GT.AND P4, PT, R0.reuse, 0x21, P2 ;  /* 0x000000210000780c */ /* 0x040fe40001784270 */
[----:B------:R-:W-:Y:S01]  /*9b50*/  F2FP.TF32.F32.PACK_B R3, R3 ;  /* 0x00000003ff03723e */ /* 0x000fe200024050ff */
[----:B------:R1:W-:Y:S01]  /*9b60*/  @P5 STG.E desc[UR36][R4.64+0x80], R9 ;  /* 0x0000800904005986 */ /* 0x0003e2000c101924 */
[C---:B------:R-:W-:Y:S02]  /*9b70*/  ISETP.GT.AND P5, PT, R0.reuse, 0x28, P1 ;  /* 0x000000280000780c */ /* 0x040fe40000fa4270 */
[----:B------:R-:W-:Y:S01]  /*9b80*/  F2FP.TF32.F32.PACK_B R77, R77 ;  /* 0x0000004dff4d723e */ /* 0x000fe200024050ff */
[----:B------:R-:W-:Y:S01]  /*9b90*/  @P3 STG.E desc[UR36][R4.64+0x84], R41 ;  /* 0x0000842904003986 */ /* 0x000fe2000c101924 */
[----:B------:R-:W-:Y:S02]  /*9ba0*/  ISETP.GT.AND P3, PT, R0, 0x29, P1 ;  /* 0x000000290000780c */ /* 0x000fe40000f64270 */
[----:B------:R-:W-:Y:S01]  /*9bb0*/  F2FP.TF32.F32.PACK_B R79, R79 ;  /* 0x0000004fff4f723e */ /* 0x000fe200024050ff */
[----:B0-----:R-:W-:Y:S01]  /*9bc0*/  @P0 IMAD.MOV.U32 R6, RZ, RZ, R14 ;  /* 0x000000ffff060224 */ /* 0x001fe200078e000e */
[----:B------:R-:W-:Y:S01]  /*9bd0*/  F2FP.TF32.F32.PACK_B R13, R13 ;  /* 0x0000000dff0d723e */ /* 0x000fe200024050ff */
[----:B------:R-:W-:Y:S01]  /*9be0*/  @P0 IMAD.MOV.U32 R7, RZ, RZ, R15 ;  /* 0x000000ffff070224 */ /* 0x000fe200078e000f */
[----:B------:R-:W-:Y:S01]  /*9bf0*/  F2FP.TF32.F32.PACK_B R81, R81 ;  /* 0x00000051ff51723e */ /* 0x000fe200024050ff */
[----:B-1----:R-:W-:Y:S01]  /*9c00*/  FMUL R9, R46, R154 ;  /* 0x0000009a2e097220 */ /* 0x002fe20000400000 */
[----:B------:R-:W-:-:S02]  /*9c10*/  F2FP.TF32.F32.PACK_B R83, R83 ;  /* 0x00000053ff53723e */ /* 0x000fc400024050ff */
[----:B------:R0:W-:Y:S01]  /*9c20*/  @P0 STG.E desc[UR36][R6.64+0x80], R11 ;  /* 0x0000800b06000986 */ /* 0x0001e2000c101924 */
[----:B------:R-:W-:Y:S02]  /*9c30*/  ISETP.GT.AND P0, PT, R0, 0x28, P2 ;  /* 0x000000280000780c */ /* 0x000fe40001704270 */
[----:B------:R-:W-:Y:S02]  /*9c40*/  F2FP.TF32.F32.PACK_B R9, R9 ;  /* 0x00000009ff09723e */ /* 0x000fe400024050ff */
[----:B------:R-:W-:Y:S02]  /*9c50*/  F2FP.TF32.F32.PACK_B R21, R21 ;  /* 0x00000015ff15723e */ /* 0x000fe400024050ff */
[----:B------:R-:W-:Y:S02]  /*9c60*/  F2FP.TF32.F32.PACK_B R85, R85 ;  /* 0x00000055ff55723e */ /* 0x000fe400024050ff */
[----:B------:R-:W-:Y:S01]  /*9c70*/  F2FP.TF32.F32.PACK_B R87, R87 ;  /* 0x00000057ff57723e */ /* 0x000fe200024050ff */
[----:B0-----:R-:W-:-:S02]  /*9c80*/  @P4 IMAD.MOV.U32 R6, RZ, RZ, R14 ;  /* 0x000000ffff064224 */ /* 0x001fc400078e000e */
[----:B------:R-:W-:Y:S01]  /*9c90*/  FMUL R11, R48, R154 ;  /* 0x0000009a300b7220 */ /* 0x000fe20000400000 */
[----:B------:R-:W-:-:S04]  /*9ca0*/  @P4 IMAD.MOV.U32 R7, RZ, RZ, R15 ;  /* 0x000000ffff074224 */ /* 0x000fc800078e000f */
[----:B------:R-:W-:Y:S01]  /*9cb0*/  F2FP.TF32.F32.PACK_B R11, R11 ;  /* 0x0000000bff0b723e */ /* 0x000fe200024050ff */
[----:B------:R0:W-:Y:S01]  /*9cc0*/  @P4 STG.E desc[UR36][R6.64+0x84], R43 ;  /* 0x0000842b06004986 */ /* 0x0001e2000c101924 */
[----:B------:R-:W-:-:S03]  /*9cd0*/  ISETP.GT.AND P4, PT, R0, 0x29, P2 ;  /* 0x000000290000780c */ /* 0x000fc60001784270 */
[----:B------:R1:W-:Y:S01]  /*9ce0*/  @P5 STG.E desc[UR36][R4.64+0xa0], R3 ;  /* 0x0000a00304005986 */ /* 0x0003e2000c101924 */
[----:B------:R-:W-:-:S03]  /*9cf0*/  ISETP.GT.AND P5, PT, R0, 0x30, P1 ;  /* 0x000000300000780c */ /* 0x000fc60000fa4270 */
[----:B------:R-:W-:Y:S01]  /*9d00*/  @P3 STG.E desc[UR36][R4.64+0xa4], R45 ;  /* 0x0000a42d04003986 */ /* 0x000fe2000c101924 */
[----:B------:R-:W-:Y:S01]  /*9d10*/  ISETP.GT.AND P3, PT, R0, 0x31, P1 ;  /* 0x000000310000780c */ /* 0x000fe20000f64270 */
[----:B0-----:R-:W-:Y:S02]  /*9d20*/  @P0 IMAD.MOV.U32 R6, RZ, RZ, R14 ;  /* 0x000000ffff060224 */ /* 0x001fe400078e000e */
[----:B------:R-:W-:Y:S02]  /*9d30*/  @P0 IMAD.MOV.U32 R7, RZ, RZ, R15 ;  /* 0x000000ffff070224 */ /* 0x000fe400078e000f */
[----:B-1----:R-:W-:-:S03]  /*9d40*/  FMUL R3, R50, R154 ;  /* 0x0000009a32037220 */ /* 0x002fc60000400000 */
[----:B------:R0:W-:Y:S01]  /*9d50*/  @P0 STG.E desc[UR36][R6.64+0xa0], R9 ;  /* 0x0000a00906000986 */ /* 0x0001e2000c101924 */
[----:B------:R-:W-:Y:S02]  /*9d60*/  ISETP.GT.AND P0, PT, R0, 0x30, P2 ;  /* 0x000000300000780c */ /* 0x000fe40001704270 */
[----:B------:R-:W-:Y:S01]  /*9d70*/  F2FP.TF32.F32.PACK_B R3, R3 ;  /* 0x00000003ff03723e */ /* 0x000fe200024050ff */
[----:B0-----:R-:W-:Y:S02]  /*9d80*/  @P4 IMAD.MOV.U32 R6, RZ, RZ, R14 ;  /* 0x000000ffff064224 */ /* 0x001fe400078e000e */
        /* <DEDUP_REMOVED lines=69> */
[----:B------:R-:W-:Y:S01]  /*a1e0*/  @P3 STG.E desc[UR36][R4.64+0x144], R65 ;  /* 0x0001444104003986 */ /* 0x000fe2000c101924 */
[----:B------:R-:W-:-:S03]  /*a1f0*/  ISETP.GT.AND P3, PT, R0, 0x59, P1 ;  /* 0x000000590000780c */ /* 0x000fc60000f64270 */
[----:B------:R1:W-:Y:S01]  /*a200*/  @P5 STG.E desc[UR36][R4.64+0x140], R9 ;  /* 0x0001400904005986 */ /* 0x0003e2000c101924 */
[----:B------:R-:W-:Y:S01]  /*a210*/  ISETP.GT.AND P5, PT, R0, 0x58, P1 ;  /* 0x000000580000780c */ /* 0x000fe20000fa4270 */
[----:B0-----:R-:W-:Y:S02]  /*a220*/  @P0 IMAD.MOV.U32 R6, RZ, RZ, R14 ;  /* 0x000000ffff060224 */ /* 0x001fe400078e000e */
[----:B------:R-:W-:-:S05]  /*a230*/  @P0 IMAD.MOV.U32 R7, RZ, RZ, R15 ;  /* 0x000000ffff070224 */ /* 0x000fca00078e000f */
[----:B------:R0:W-:Y:S01]  /*a240*/  @P0 STG.E desc[UR36][R6.64+0x140], R11 ;  /* 0x0001400b06000986 */ /* 0x0001e2000c101924 */
[----:B------:R-:W-:Y:S01]  /*a250*/  ISETP.GT.AND P0, PT, R0, 0x58, P2 ;  /* 0x000000580000780c */ /* 0x000fe20001704270 */
[----:B-1----:R-:W-:-:S05]  /*a260*/  FMUL R9, R70, R154 ;  /* 0x0000009a46097220 */ /* 0x002fca0000400000 */
        /* <DEDUP_REMOVED lines=50> */
[----:B------:R-:W-:-:S05]  /*a590*/  @P4 IMAD.MOV.U32 R7, RZ, RZ, R15 ;  /* 0x000000ffff074224 */ /* 0x000fca00078e000f */
[----:B------:R0:W-:Y:S01]  /*a5a0*/  @P4 STG.E desc[UR36][R6.64+0x1a4], R79 ;  /* 0x0001a44f06004986 */ /* 0x0001e2000c101924 */
[----:B------:R-:W-:-:S03]  /*a5b0*/  ISETP.GT.AND P4, PT, R0, 0x71, P2 ;  /* 0x000000710000780c */ /* 0x000fc60001784270 */
[----:B------:R-:W-:Y:S01]  /*a5c0*/  @P3 STG.E desc[UR36][R4.64+0x1c0], R13 ;  /* 0x0001c00d04003986 */ /* 0x000fe2000c101924 */
[C---:B------:R-:W-:Y:S02]  /*a5d0*/  ISETP.GT.AND P3, PT, R0.reuse, 0x78, P1 ;  /* 0x000000780000780c */ /* 0x040fe40000f64270 */
[C---:B------:R-:W-:Y:S01]  /*a5e0*/  ISETP.GT.AND P1, PT, R0.reuse, 0x79, P1 ;  /* 0x000000790000780c */ /* 0x040fe20000f24270 */
[----:B------:R-:W-:Y:S01]  /*a5f0*/  @P5 STG.E desc[UR36][R4.64+0x1c4], R81 ;  /* 0x0001c45104005986 */ /* 0x000fe2000c101924 */
[C---:B------:R-:W-:Y:S02]  /*a600*/  ISETP.GT.AND P5, PT, R0.reuse, 0x78, P2 ;  /* 0x000000780000780c */ /* 0x040fe400017a4270 */
[----:B------:R-:W-:Y:S01]  /*a610*/  ISETP.GT.AND P2, PT, R0, 0x79, P2 ;  /* 0x000000790000780c */ /* 0x000fe20001744270 */
[----:B0-----:R-:W-:Y:S02]  /*a620*/  @P0 IMAD.MOV.U32 R6, RZ, RZ, R14 ;  /* 0x000000ffff060224 */ /* 0x001fe400078e000e */
[----:B------:R-:W-:-:S05]  /*a630*/  @P0 IMAD.MOV.U32 R7, RZ, RZ, R15 ;  /* 0x000000ffff070224 */ /* 0x000fca00078e000f */
[----:B------:R0:W-:Y:S02]  /*a640*/  @P0 STG.E desc[UR36][R6.64+0x1c0], R3 ;  /* 0x0001c00306000986 */ /* 0x0001e4000c101924 */
[----:B0-----:R-:W-:Y:S02]  /*a650*/  @P4 IMAD.MOV.U32 R6, RZ, RZ, R14 ;  /* 0x000000ffff064224 */ /* 0x001fe400078e000e */
[----:B------:R-:W-:-:S05]  /*a660*/  @P4 IMAD.MOV.U32 R7, RZ, RZ, R15 ;  /* 0x000000ffff074224 */ /* 0x000fca00078e000f */
[----:B------:R-:W-:Y:S04]  /*a670*/  @P4 STG.E desc[UR36][R6.64+0x1c4], R83 ;  /* 0x0001c45306004986 */ /* 0x000fe8000c101924 */
[----:B------:R-:W-:Y:S04]  /*a680*/  @P3 STG.E desc[UR36][R4.64+0x1e0], R21 ;  /* 0x0001e01504003986 */ /* 0x000fe8000c101924 */
[----:B------:R0:W-:Y:S02]  /*a690*/  @P1 STG.E desc[UR36][R4.64+0x1e4], R85 ;  /* 0x0001e45504001986 */ /* 0x0001e4000c101924 */
[----:B0-----:R-:W-:-:S02]  /*a6a0*/  @P5 IMAD.MOV.U32 R4, RZ, RZ, R14 ;  /* 0x000000ffff045224 */ /* 0x001fc400078e000e */
[----:B------:R-:W-:-:S05]  /*a6b0*/  @P5 IMAD.MOV.U32 R5, RZ, RZ, R15 ;  /* 0x000000ffff055224 */ /* 0x000fca00078e000f */
[----:B------:R0:W-:Y:S04]  /*a6c0*/  @P5 STG.E desc[UR36][R4.64+0x1e0], R9 ;  /* 0x0001e00904005986 */ /* 0x0001e8000c101924 */
[----:B------:R0:W-:Y:S02]  /*a6d0*/  @P2 STG.E desc[UR36][R14.64+0x1e4], R87 ;  /* 0x0001e4570e002986 */ /* 0x0001e4000c101924 */
.L_x_280:
[----:B------:R-:W-:Y:S05]  /*a6e0*/  BSYNC B0 ;  /* 0x0000000000007941 */ /* 0x000fea0003800000 */
.L_x_28:
[----:B------:R-:W-:Y:S01]  /*a6f0*/  ULDC UR4, c[0x0][0xc] ;  /* 0x0000030000047ab9 */ /* 0x000fe20000000800 */
[----:B------:R-:W-:Y:S01]  /*a700*/  ULDC UR5, c[0x0][0x10] ;  /* 0x0000040000057ab9 */ /* 0x000fe20000000800 */
[----:B---3--:R-:W3:Y:S01]  /*a710*/  LDC R3, c[0x0][0x14] ;  /* 0x00000500ff037b82 */ /* 0x008ee20000000800 */
[----:B------:R-:W-:Y:S01]  /*a720*/  UIMAD.WIDE.U32 UR4, UR4, UR5, URZ ;  /* 0x00000005040472a5 */ /* 0x000fe2000f8e003f */
[----:B------:R-:W-:Y:S01]  /*a730*/  PRMT R0, RZ, 0x7610, R0 ;  /* 0x00007610ff007816 */ /* 0x000fe20000000000 */
[----:B------:R-:W-:Y:S02]  /*a740*/  IMAD.MOV.U32 R153, RZ, RZ, -0x1 ;  /* 0xffffffffff997424 */ /* 0x000fe400078e00ff */
[----:B------:R-:W-:Y:S02]  /*a750*/  IMAD.MOV.U32 R23, RZ, RZ, -0x1 ;  /* 0xffffffffff177424 */ /* 0x000fe400078e00ff */
[----:B---3--:R-:W-:-:S04]  /*a760*/  IMAD.WIDE.U32 R16, R3, UR4, R16 ;  /* 0x0000000403107c25 */ /* 0x008fc8000f8e0010 */
[----:B------:R-:W-:Y:S01]  /*a770*/  IMAD R3, R3, UR5, RZ ;  /* 0x0000000503037c24 */ /* 0x000fe2000f8e02ff */
[----:B------:R-:W-:Y:S02]  /*a780*/  ULDC.64 UR4, c[0x0][0x650] ;  /* 0x0001940000047ab9 */ /* 0x000fe40000000a00 */
[----:B------:R-:W-:Y:S01]  /*a790*/  ISETP.GE.U32.AND P0, PT, R16, UR4, PT ;  /* 0x0000000410007c0c */ /* 0x000fe2000bf06070 */
[----:B------:R-:W-:-:S05]  /*a7a0*/  IMAD.IADD R17, R17, 0x1, R3 ;  /* 0x0000000111117824 */ /* 0x000fca00078e0203 */
[----:B------:R-:W-:-:S13]  /*a7b0*/  ISETP.GE.U32.AND.EX P0, PT, R17, UR5, PT, P0 ;  /* 0x0000000511007c0c */ /* 0x000fda000bf06100 */
[----:B------:R-:W-:Y:S05]  /*a7c0*/  @P0 BRA `(.L_x_281) ;  /* 0x0000000400640947 */ /* 0x000fea0003800000 */
[----:B------:R-:W3:Y:S01]  /*a7d0*/  S2R R12, SR_CTAID.X ;  /* 0x00000000000c7919 */ /* 0x000ee20000002500 */
[----:B0-2---:R-:W0:Y:S01]  /*a7e0*/  LDC.64 R10, c[0x0][0x628] ;  /* 0x00018a00ff0a7b82 */ /* 0x005e220000000a00 */
[----:B------:R-:W-:Y:S01]  /*a7f0*/  ULDC UR4, c[0x0][0x150] ;  /* 0x0000540000047ab9 */ /* 0x000fe20000000800 */
[----:B------:R-:W-:Y:S01]  /*a800*/  IMAD.MOV.U32 R8, RZ, RZ, R16 ;  /* 0x000000ffff087224 */ /* 0x000fe200078e0010 */
[----:B------:R-:W2:Y:S01]  /*a810*/  S2R R24, SR_CTAID.Y ;  /* 0x0000000000187919 */ /* 0x000ea20000002600 */
[----:B------:R-:W-:-:S04]  /*a820*/  IMAD.MOV.U32 R9, RZ, RZ, R17 ;  /* 0x000000ffff097224 */ /* 0x000fc800078e0011 */
[----:B------:R-:W1:Y:S08]  /*a830*/  LDC R21, c[0x0][0x144] ;  /* 0x00005100ff157b82 */ /* 0x000e700000000800 */
[----:B------:R-:W1:Y:S08]  /*a840*/  LDC R0, c[0x0][0x630] ;  /* 0x00018c00ff007b82 */ /* 0x000e700000000800 */
[----:B------:R-:W1:Y:S01]  /*a850*/  LDC.64 R14, c[0x0][0x620] ;  /* 0x00018800ff0e7b82 */ /* 0x000e620000000a00 */
[----:B0-----:R-:W-:-:S04]  /*a860*/  ISETP.NE.U32.AND P0, PT, R10, RZ, PT ;  /* 0x000000ff0a00720c */ /* 0x001fc80003f05070 */
[----:B------:R-:W-:Y:S02]  /*a870*/  ISETP.NE.AND.EX P0, PT, R11, RZ, PT, P0 ;  /* 0x000000ff0b00720c */ /* 0x000fe40003f05300 */
[----:B---3--:R-:W-:-:S05]  /*a880*/  I2FP.F32.U32 R3, R12 ;  /* 0x0000000c00037245 */ /* 0x008fca0000201000 */
[----:B------:R-:W-:-:S04]  /*a890*/  FMUL R3, R3, UR4 ;  /* 0x0000000403037c20 */ /* 0x000fc80008400000 */
[----:B------:R0:W3:Y:S02]  /*a8a0*/  F2I.U32.TRUNC.NTZ R20, R3 ;  /* 0x0000000300147305 */ /* 0x0000e4000020f000 */
[----:B--2---:R-:W-:Y:S05]  /*a8b0*/  @!P0 BRA `(.L_x_282) ;  /* 0x0000000000288947 */ /* 0x004fea0003800000 */
[----:B0-----:R-:W0:Y:S02]  /*a8c0*/  LDC R3, c[0x0][0x634] ;  /* 0x00018d00ff037b82 */ /* 0x001e240000000800 */
        /* <DEDUP_REMOVED lines=9> */
.L_x_282:
[----:B------:R-:W2:Y:S01]  /*a960*/  LDC.64 R28, c[0x0][0x640] ;  /* 0x00019000ff1c7b82 */ /* 0x000ea20000000a00 */
[-CC-:B-1----:R-:W-:Y:S01]  /*a970*/  SHF.R.U64 R23, R8, R0.reuse, R9.reuse ;  /* 0x0000000008177219 */ /* 0x182fe20000001209 */
[----:B---3--:R-:W-:Y:S01]  /*a980*/  IMAD.MOV R20, RZ, RZ, -R20 ;  /* 0x000000ffff147224 */ /* 0x008fe200078e0a14 */
[----:B------:R-:W-:Y:S01]  /*a990*/  SHF.R.U32.HI R0, RZ, R0, R9 ;  /* 0x00000000ff007219 */ /* 0x000fe20000011609 */
[----:B------:R-:W-:Y:S01]  /*a9a0*/  ULDC UR4, c[0x0][0x154] ;  /* 0x0000550000047ab9 */ /* 0x000fe20000000800 */
[----:B0-----:R-:W-:Y:S01]  /*a9b0*/  IADD3 R3, P0, RZ, -R23, RZ ;  /* 0x80000017ff037210 */ /* 0x001fe20007f1e0ff */
[----:B------:R-:W-:Y:S02]  /*a9c0*/  IMAD R21, R21, R20, R12 ;  /* 0x0000001415157224 */ /* 0x000fe400078e020c */
[----:B------:R-:W0:Y:S01]  /*a9d0*/  LDC R6, c[0x0][0x618] ;  /* 0x00018600ff067b82 */ /* 0x000e220000000800 */
[----:B------:R-:W-:Y:S02]  /*a9e0*/  IMAD.MOV.U32 R7, RZ, RZ, 0x1 ;  /* 0x00000001ff077424 */ /* 0x000fe400078e00ff */
[----:B------:R-:W-:-:S04]  /*a9f0*/  IMAD.X R5, RZ, RZ, ~R0, P0 ;  /* 0x000000ffff057224 */ /* 0x000fc800000e0e00 */
[-C--:B------:R-:W-:Y:S01]  /*aa00*/  IMAD R0, R5, R14.reuse, RZ ;  /* 0x0000000e05007224 */ /* 0x080fe200078e02ff */
[----:B------:R-:W1:Y:S01]  /*aa10*/  LDC R8, c[0x0][0x608] ;  /* 0x00018200ff087b82 */ /* 0x000e620000000800 */
[----:B------:R-:W-:-:S04]  /*aa20*/  IMAD.WIDE.U32 R4, R3, R14, R16 ;  /* 0x0000000e03047225 */ /* 0x000fc800078e0010 */
[----:B------:R-:W-:Y:S01]  /*aa30*/  IMAD R3, R3, R15, R0 ;  /* 0x0000000f03037224 */ /* 0x000fe200078e0200 */
[----:B------:R-:W-:Y:S02]  /*aa40*/  I2FP.F32.U32 R0, R24 ;  /* 0x0000001800007245 */ /* 0x000fe40000201000 */
[----:B------:R-:W3:Y:S01]  /*aa50*/  LDC R26, c[0x0][0x658] ;  /* 0x00019600ff1a7b82 */ /* 0x000ee20000000800 */
[----:B------:R-:W-:Y:S01]  /*aa60*/  IMAD.IADD R3, R5, 0x1, R3 ;  /* 0x0000000105037824 */ /* 0x000fe200078e0203 */
[----:B--2---:R-:W-:Y:S01]  /*aa70*/  ISETP.NE.U32.AND P0, PT, R28, RZ, PT ;  /* 0x000000ff1c00720c */ /* 0x004fe20003f05070 */
[----:B------:R-:W-:Y:S01]  /*aa80*/  FMUL R0, R0, UR4 ;  /* 0x0000000400007c20 */ /* 0x000fe20008400000 */
[----:B------:R-:W-:Y:S02]  /*aa90*/  IMAD.MOV.U32 R5, RZ, RZ, -0x1 ;  /* 0xffffffffff057424 */ /* 0x000fe400078e00ff */
[----:B------:R-:W-:Y:S01]  /*aaa0*/  ISETP.NE.AND.EX P0, PT, R29, RZ, PT, P0 ;  /* 0x000000ff1d00720c */ /* 0x000fe20003f05300 */
[----:B------:R2:W2:Y:S01]  /*aab0*/  F2I.U32.TRUNC.NTZ R13, R0 ;  /* 0x00000000000d7305 */ /* 0x0004a2000020f000 */
[----:B------:R-:W2:Y:S01]  /*aac0*/  LDC R15, c[0x0][0x148] ;  /* 0x00005200ff0f7b82 */ /* 0x000ea20000000800 */
[----:B0-----:R-:W-:-:S02]  /*aad0*/  SHF.R.U64 R12, R4, R6, R3 ;  /* 0x00000006040c7219 */ /* 0x001fc40000001203 */
[----:B------:R-:W-:-:S05]  /*aae0*/  SHF.R.U32.HI R3, RZ, R6, R3 ;  /* 0x00000006ff037219 */ /* 0x000fca0000011603 */
[----:B------:R-:W0:Y:S01]  /*aaf0*/  LDC R20, c[0x0][0x600] ;  /* 0x00018000ff147b82 */ /* 0x000e220000000800 */
[-CC-:B-1----:R-:W-:Y:S02]  /*ab00*/  SHF.R.U64 R10, R12, R8.reuse, R3.reuse ;  /* 0x000000080c0a7219 */ /* 0x182fe40000001203 */
[----:B------:R-:W-:-:S05]  /*ab10*/  SHF.R.U32.HI R3, RZ, R8, R3 ;  /* 0x00000008ff037219 */ /* 0x000fca0000011603 */
[----:B------:R-:W1:Y:S01]  /*ab20*/  LDC R27, c[0x0][0x648] ;  /* 0x00019200ff1b7b82 */ /* 0x000e620000000800 */
[-C--:B---3--:R-:W-:Y:S02]  /*ab30*/  SHF.L.U32 R4, R5, R26.reuse, RZ ;  /* 0x0000001a05047219 */ /* 0x088fe400000006ff */
[--C-:B------:R-:W-:Y:S02]  /*ab40*/  SHF.R.U64 R14, R10, R26, R3.reuse ;  /* 0x0000001a0a0e7219 */ /* 0x100fe40000001203 */
[----:B------:R-:W-:Y:S02]  /*ab50*/  LOP3.LUT R25, RZ, R4, RZ, 0x33, !PT ;  /* 0x00000004ff197212 */ /* 0x000fe400078e33ff */
[-C--:B------:R-:W-:Y:S01]  /*ab60*/  SHF.R.U32.HI R5, RZ, R26.reuse, R3 ;  /* 0x0000001aff057219 */ /* 0x080fe20000011603 */
[----:B------:R-:W3:Y:S01]  /*ab70*/  LDC R30, c[0x0][0x638] ;  /* 0x00018e00ff1e7b82 */ /* 0x000ee20000000800 */
[----:B------:R-:W-:Y:S01]  /*ab80*/  SHF.L.U32 R152, R7, R26, RZ ;  /* 0x0000001a07987219 */ /* 0x000fe200000006ff */
[----:B------:R-:W-:-:S06]  /*ab90*/  IMAD.MOV.U32 R4, RZ, RZ, R14 ;  /* 0x000000ffff047224 */ /* 0x000fcc00078e000e */
[----:B------:R-:W0:Y:S01]  /*aba0*/  LDC R31, c[0x0][0x610] ;  /* 0x00018400ff1f7b82 */ /* 0x000e220000000800 */
[----:B------:R-:W-:Y:S05]  /*abb0*/  @!P0 BRA `(.L_x_283) ;  /* 0x0000000000288947 */ /* 0x000fea0003800000 */
[----:B------:R-:W4:Y:S02]  /*abc0*/  LDC R3, c[0x0][0x64c] ;  /* 0x00019300ff037b82 */ /* 0x000f240000000800 */
[----:B----4-:R-:W-:-:S05]  /*abd0*/  IADD3 R3, P0, R14, R3, RZ ;  /* 0x000000030e037210 */ /* 0x010fca0007f1e0ff */
        /* <DEDUP_REMOVED lines=8> */
.L_x_283:
[----:B------:R-:W-:Y:S01]  /*ac60*/  ISETP.NE.AND P0, PT, R2, 0x1, PT ;  /* 0x000000010200780c */ /* 0x000fe20003f05270 */
[----:B0-----:R-:W-:Y:S01]  /*ac70*/  VIADD R7, R20, 0xffffffff ;  /* 0xffffffff14077836 */ /* 0x001fe20000000000 */
[----:B-12---:R-:W-:Y:S01]  /*ac80*/  SHF.R.U64 R0, R4, R27, R5 ;  /* 0x0000001b04007219 */ /* 0x006fe20000001205 */
[----:B------:R-:W-:Y:S01]  /*ac90*/  IMAD.MOV R13, RZ, RZ, -R13 ;  /* 0x000000ffff0d7224 */ /* 0x000fe200078e0a0d */
[----:B------:R-:W-:Y:S01]  /*aca0*/  LOP3.LUT R5, R10, R25, RZ, 0xc0, !PT ;  /* 0x000000190a057212 */ /* 0x000fe200078ec0ff */
[----:B------:R-:W-:Y:S02]  /*acb0*/  IMAD.MOV.U32 R4, RZ, RZ, 0x1 ;  /* 0x00000001ff047424 */ /* 0x000fe400078e00ff */
[----:B------:R-:W-:Y:S02]  /*acc0*/  IMAD.MOV R3, RZ, RZ, -R0 ;  /* 0x000000ffff037224 */ /* 0x000fe400078e0a00 */
[----:B------:R-:W-:Y:S01]  /*acd0*/  IMAD R152, R152, R0, R5 ;  /* 0x0000000098987224 */ /* 0x000fe200078e0205 */
[----:B------:R-:W-:Y:S01]  /*ace0*/  LOP3.LUT R5, R12, R7, RZ, 0xc0, !PT ;  /* 0x000000070c057212 */ /* 0x000fe200078ec0ff */
[----:B---3--:R-:W-:-:S02]  /*acf0*/  IMAD R0, R3, R30, R14 ;  /* 0x0000001e03007224 */ /* 0x008fc400078e020e */
[----:B------:R-:W-:Y:S02]  /*ad00*/  @P0 IMAD R21, R15, R13, R24 ;  /* 0x0000000d0f150224 */ /* 0x000fe400078e0218 */
[----:B------:R-:W-:Y:S01]  /*ad10*/  IMAD R3, R0, R20, R5 ;  /* 0x0000001400037224 */ /* 0x000fe200078e0205 */
[----:B------:R-:W-:Y:S01]  /*ad20*/  PRMT R0, R4, 0x7610, R0 ;  /* 0x0000761004007816 */ /* 0x000fe20000000000 */
[----:B------:R-:W-:-:S05]  /*ad30*/  IMAD R152, R152, R31, R21 ;  /* 0x0000001f98987224 */ /* 0x000fca00078e0215 */
[----:B------:R-:W-:Y:S02]  /*ad40*/  SEL R153, R3, R152, !P0 ;  /* 0x0000009803997207 */ /* 0x000fe40004000000 */
[----:B------:R-:W-:-:S07]  /*ad50*/  SEL R152, R152, R3, !P0 ;  /* 0x0000000398987207 */ /* 0x000fce0004000000 */
.L_x_281:
[----:B------:R-:W-:-:S13]  /*ad60*/  LOP3.LUT P0, RZ, R0, 0xff, RZ, 0xc0, !PT ;  /* 0x000000ff00ff7812 */ /* 0x000fda000780c0ff */
[----:B------:R-:W-:Y:S05]  /*ad70*/  @P0 BRA `(.L_x_284) ;  /* 0xffffff60005c0947 */ /* 0x000fea000383ffff */
[----:B------:R-:W-:Y:S05]  /*ad80*/  EXIT ;  /* 0x000000000000794d */ /* 0x000fea0003800000 */
.L_x_3:
[----:B0-----:R-:W-:Y:S01]  /*ad90*/  ULDC.64 UR4, c[0x0][0x650] ;  /* 0x0001940000047ab9 */ /* 0x001fe20000000a00 */
        /* <DEDUP_REMOVED lines=25> */
.L_x_286:
[--C-:B------:R-:W-:Y:S01]  /*af30*/  SHF.R.U64 R12, R10, R14, R11.reuse ;  /* 0x0000000e0a0c7219 */ /* 0x100fe2000000120b */
[----:B------:R-:W0:Y:S01]  /*af40*/  LDC R22, c[0x0][0x618] ;  /* 0x00018600ff167b82 */ /* 0x000e220000000800 */
[----:B------:R-:W-:Y:S01]  /*af50*/  I2FP.F32.U32 R6, R4 ;  /* 0x0000000400067245 */ /* 0x000fe20000201000 */
[----:B------:R-:W-:Y:S01]  /*af60*/  ULDC UR4, c[0x0][0x150] ;  /* 0x0000540000047ab9 */ /* 0x000fe20000000800 */
[----:B------:R-:W-:Y:S02]  /*af70*/  SHF.R.U32.HI R5, RZ, R14, R11 ;  /* 0x0000000eff057219 */ /* 0x000fe4000001160b */
[----:B------:R-:W-:Y:S01]  /*af80*/  IADD3 R9, P0, RZ, -R12, RZ ;  /* 0x8000000cff097210 */ /* 0x000fe20007f1e0ff */
[----:B------:R-:W-:Y:S01]  /*af90*/  FMUL R11, R6, UR4 ;  /* 0x00000004060b7c20 */ /* 0x000fe20008400000 */
[----:B------:R-:W-:Y:S01]  /*afa0*/  ULDC UR4, c[0x0][0x154] ;  /* 0x0000550000047ab9 */ /* 0x000fe20000000800 */
[----:B------:R-:W1:Y:S02]  /*afb0*/  LDC.64 R24, c[0x0][0x640] ;  /* 0x00019000ff187b82 */ /* 0x000e640000000a00 */
[----:B------:R-:W-:-:S02]  /*afc0*/  IMAD.X R5, RZ, RZ, ~R5, P0 ;  /* 0x000000ffff057224 */ /* 0x000fc400000e0e05 */
[----:B------:R-:W2:Y:S01]  /*afd0*/  F2I.U32.TRUNC.NTZ R11, R11 ;  /* 0x0000000b000b7305 */ /* 0x000ea2000020f000 */
[----:B------:R-:W-:-:S03]  /*afe0*/  IMAD.WIDE.U32 R6, R9, R20, R16 ;  /* 0x0000001409067225 */ /* 0x000fc600078e0010 */
[----:B------:R-:W3:Y:S01]  /*aff0*/  LDC R13, c[0x0][0x144] ;  /* 0x00005100ff0d7b82 */ /* 0x000ee20000000800 */
[----:B------:R-:W-:-:S04]  /*b000*/  IMAD R8, R5, R20, RZ ;  /* 0x0000001405087224 */ /* 0x000fc800078e02ff */
[----:B------:R-:W-:Y:S02]  /*b010*/  IMAD R5, R9, R21, R8 ;  /* 0x0000001509057224 */ /* 0x000fe400078e0208 */
[----:B------:R-:W-:Y:S01]  /*b020*/  IMAD.MOV.U32 R8, RZ, RZ, -0x1 ;  /* 0xffffffffff087424 */ /* 0x000fe200078e00ff */
[----:B------:R-:W4:Y:S01]  /*b030*/  LDC R14, c[0x0][0x608] ;  /* 0x00018200ff0e7b82 */ /* 0x000f220000000800 */
[----:B------:R-:W-:Y:S01]  /*b040*/  IMAD.IADD R5, R7, 0x1, R5 ;  /* 0x0000000107057824 */ /* 0x000fe200078e0205 */
[----:B------:R-:W-:-:S04]  /*b050*/  I2FP.F32.U32 R7, R3 ;  /* 0x0000000300077245 */ /* 0x000fc80000201000 */
[-C--:B0-----:R-:W-:Y:S01]  /*b060*/  SHF.R.U64 R10, R6, R22.reuse, R5 ;  /* 0x00000016060a7219 */ /* 0x081fe20000001205 */
[----:B--2---:R-:W-:Y:S01]  /*b070*/  IMAD.MOV R6, RZ, RZ, -R11 ;  /* 0x000000ffff067224 */ /* 0x004fe200078e0a0b */
[----:B------:R-:W0:Y:S01]  /*b080*/  LDC R9, c[0x0][0x658] ;  /* 0x00019600ff097b82 */ /* 0x000e220000000800 */
[----:B-1----:R-:W-:Y:S01]  /*b090*/  ISETP.NE.U32.AND P0, PT, R24, RZ, PT ;  /* 0x000000ff1800720c */ /* 0x002fe20003f05070 */
[----:B------:R-:W-:Y:S01]  /*b0a0*/  FMUL R7, R7, UR4 ;  /* 0x0000000407077c20 */ /* 0x000fe20008400000 */
[----:B------:R-:W-:Y:S02]  /*b0b0*/  SHF.R.U32.HI R5, RZ, R22, R5 ;  /* 0x00000016ff057219 */ /* 0x000fe40000011605 */
[----:B------:R-:W-:-:S03]  /*b0c0*/  ISETP.NE.AND.EX P0, PT, R25, RZ, PT, P0 ;  /* 0x000000ff1900720c */ /* 0x000fc60003f05300 */
[----:B------:R-:W1:Y:S01]  /*b0d0*/  LDC R20, c[0x0][0x148] ;  /* 0x00005200ff147b82 */ /* 0x000e620000000800 */
[----:B---3--:R-:W-:Y:S02]  /*b0e0*/  IMAD R23, R13, R6, R4 ;  /* 0x000000060d177224 */ /* 0x008fe400078e0204 */
[----:B------:R-:W-:-:S05]  /*b0f0*/  IMAD.MOV.U32 R6, RZ, RZ, 0x1 ;  /* 0x00000001ff067424 */ /* 0x000fca00078e00ff */
[----:B------:R-:W2:Y:S01]  /*b100*/  LDC R21, c[0x0][0x600] ;  /* 0x00018000ff157b82 */ /* 0x000ea20000000800 */
[-CC-:B----4-:R-:W-:Y:S02]  /*b110*/  SHF.R.U64 R13, R10, R14.reuse, R5.reuse ;  /* 0x0000000e0a0d7219 */ /* 0x190fe40000001205 */
[----:B------:R-:W-:Y:S02]  /*b120*/  SHF.R.U32.HI R4, RZ, R14, R5 ;  /* 0x0000000eff047219 */ /* 0x000fe40000011605 */
[----:B------:R3:W4:Y:S03]  /*b130*/  F2I.U32.TRUNC.NTZ R14, R7 ;  /* 0x00000007000e7305 */ /* 0x000726000020f000 */
[----:B------:R-:W1:Y:S01]  /*b140*/  LDC R26, c[0x0][0x648] ;  /* 0x00019200ff1a7b82 */ /* 0x000e620000000800 */
[-C--:B0-----:R-:W-:Y:S02]  /*b150*/  SHF.R.U64 R15, R13, R9.reuse, R4 ;  /* 0x000000090d0f7219 */ /* 0x081fe40000001204 */
[----:B------:R-:W-:-:S02]  /*b160*/  SHF.L.U32 R8, R8, R9, RZ ;  /* 0x0000000908087219 */ /* 0x000fc400000006ff */
[-C--:B------:R-:W-:Y:S01]  /*b170*/  SHF.R.U32.HI R5, RZ, R9.reuse, R4 ;  /* 0x00000009ff057219 */ /* 0x080fe20000011604 */
[----:B------:R-:W-:Y:S01]  /*b180*/  IMAD.MOV.U32 R4, RZ, RZ, R15 ;  /* 0x000000ffff047224 */ /* 0x000fe200078e000f */
[----:B------:R-:W-:Y:S01]  /*b190*/  SHF.L.U32 R22, R6, R9, RZ ;  /* 0x0000000906167219 */ /* 0x000fe200000006ff */
[----:B------:R-:W0:Y:S01]  /*b1a0*/  LDC R27, c[0x0][0x638] ;  /* 0x00018e00ff1b7b82 */ /* 0x000e220000000800 */
[----:B------:R-:W-:-:S07]  /*b1b0*/  LOP3.LUT R28, RZ, R8, RZ, 0x33, !PT ;  /* 0x00000008ff1c7212 */ /* 0x000fce00078e33ff */
        /* <DEDUP_REMOVED lines=12> */
.L_x_287:
[----:B------:R-:W-:Y:S01]  /*b280*/  ISETP.NE.AND P0, PT, R2, 0x1, PT ;  /* 0x000000010200780c */ /* 0x000fe20003f05270 */
[----:B--2---:R-:W-:Y:S01]  /*b290*/  VIADD R7, R21, 0xffffffff ;  /* 0xffffffff15077836 */ /* 0x004fe20000000000 */
[----:B-1----:R-:W-:Y:S01]  /*b2a0*/  SHF.R.U64 R5, R4, R26, R5 ;  /* 0x0000001a04057219 */ /* 0x002fe20000001205 */
[----:B------:R-:W-:Y:S01]  /*b2b0*/  IMAD.MOV R14, RZ, RZ, -R14 ;  /* 0x000000ffff0e7224 */ /* 0x000fe200078e0a0e */
[----:B------:R-:W-:Y:S01]  /*b2c0*/  LOP3.LUT R4, R13, R28, RZ, 0xc0, !PT ;  /* 0x0000001c0d047212 */ /* 0x000fe200078ec0ff */
[----:B------:R-:W-:Y:S01]  /*b2d0*/  IMAD.MOV.U32 R8, RZ, RZ, R12 ;  /* 0x000000ffff087224 */ /* 0x000fe200078e000c */
[----:B------:R-:W-:Y:S01]  /*b2e0*/  LOP3.LUT R10, R10, R7, RZ, 0xc0, !PT ;  /* 0x000000070a0a7212 */ /* 0x000fe200078ec0ff */
[----:B------:R-:W-:Y:S02]  /*b2f0*/  IMAD.MOV R6, RZ, RZ, -R5 ;  /* 0x000000ffff067224 */ /* 0x000fe400078e0a05 */
[----:B------:R-:W-:-:S04]  /*b300*/  IMAD R4, R22, R5, R4 ;  /* 0x0000000516047224 */ /* 0x000fc800078e0204 */
[----:B------:R-:W-:Y:S02]  /*b310*/  @P0 IMAD R23, R20, R14, R3 ;  /* 0x0000000e14170224 */ /* 0x000fe400078e0203 */
[----:B0-----:R-:W-:Y:S02]  /*b320*/  IMAD R3, R6, R27, R15 ;  /* 0x0000001b06037224 */ /* 0x001fe400078e020f */
[----:B------:R-:W-:Y:S02]  /*b330*/  IMAD R7, R4, R29, R23 ;  /* 0x0000001d04077224 */ /* 0x000fe400078e0217 */
[----:B------:R-:W-:Y:S02]  /*b340*/  IMAD R4, R3, R21, R10 ;  /* 0x0000001503047224 */ /* 0x000fe400078e020a */
[----:B------:R-:W-:-:S03]  /*b350*/  IMAD.MOV.U32 R6, RZ, RZ, 0x1 ;  /* 0x00000001ff067424 */ /* 0x000fc600078e00ff */
[----:B------:R-:W-:Y:S02]  /*b360*/  SEL R9, R4, R7, !P0 ;  /* 0x0000000704097207 */ /* 0x000fe40004000000 */
[----:B------:R-:W-:-:S07]  /*b370*/  SEL R7, R7, R4, !P0 ;  /* 0x0000000407077207 */ /* 0x000fce0004000000 */
.L_x_285:
[----:B------:R-:W-:-:S08]  /*b380*/  NOP ;  /* 0x0000000000007918 */ /* 0x000fd00000000000 */
[----:B------:R-:W0:-:S00]  /*b390*/  USETMAXREG.DEALLOC.CTAPOOL 0x28 ;  /* 0x00000028000079c8 */ /* 0x000e0000080e0500 */
[----:B0-----:R-:W-:-:S13]  /*b3a0*/  ISETP.NE.AND P0, PT, R0, RZ, PT ;  /* 0x000000ff0000720c */ /* 0x001fda0003f05270 */
[----:B------:R-:W-:Y:S05]  /*b3b0*/  @P0 EXIT ;  /* 0x000000000000094d */ /* 0x000fea0003800000 */
[----:B------:R-:W-:Y:S01]  /*b3c0*/  LOP3.LUT P0, RZ, R6, 0xff, RZ, 0xc0, !PT ;  /* 0x000000ff06ff7812 */ /* 0x000fe2000780c0ff */
[----:B------:R-:W-:Y:S02]  /*b3d0*/  IMAD.MOV.U32 R3, RZ, RZ, 0x1 ;  /* 0x00000001ff037424 */ /* 0x000fe400078e00ff */
[----:B------:R-:W-:-:S10]  /*b3e0*/  IMAD.MOV.U32 R0, RZ, RZ, RZ ;  /* 0x000000ffff007224 */ /* 0x000fd400078e00ff */
[----:B------:R-:W-:Y:S05]  /*b3f0*/  @!P0 BRA `(.L_x_288) ;  /* 0x0000000c00648947 */ /* 0x000fea0003800000 */
[----:B------:R-:W0:Y:S01]  /*b400*/  LDC R0, c[0x0][0x28c] ;  /* 0x0000a300ff007b82 */ /* 0x000e220000000800 */
[----:B------:R-:W-:Y:S01]  /*b410*/  ULDC UR5, c[0x0][0x658] ;  /* 0x0001960000057ab9 */ /* 0x000fe20000000800 */
[----:B------:R-:W-:Y:S01]  /*b420*/  UMOV UR7, 0xffffffff ;  /* 0xffffffff00077882 */ /* 0x000fe20000000000 */
[----:B------:R-:W-:Y:S01]  /*b430*/  ULDC UR6, c[0x0][0xc] ;  /* 0x0000030000067ab9 */ /* 0x000fe20000000800 */
[----:B------:R-:W-:Y:S01]  /*b440*/  USHF.L.U32 UR9, UR7, UR5, URZ ;  /* 0x0000000507097299 */ /* 0x000fe2000800063f */
[C---:B------:R-:W-:Y:S01]  /*b450*/  LOP3.LUT P2, RZ, R18.reuse, 0x7f, RZ, 0xc0, !PT ;  /* 0x0000007f12ff7812 */ /* 0x040fe2000784c0ff */
[----:B------:R-:W-:Y:S01]  /*b460*/  UMOV UR8, 0x1 ;  /* 0x0000000100087882 */ /* 0x000fe20000000000 */
[----:B------:R-:W-:Y:S01]  /*b470*/  ULDC UR7, c[0x0][0x10] ;  /* 0x0000040000077ab9 */ /* 0x000fe20000000800 */
[----:B------:R-:W-:Y:S01]  /*b480*/  LOP3.LUT P0, RZ, R18, 0x1f, RZ, 0xc0, !PT ;  /* 0x0000001f12ff7812 */ /* 0x000fe2000780c0ff */
[----:B------:R-:W-:Y:S01]  /*b490*/  UIMAD.WIDE.U32 UR6, UR6, UR7, URZ ;  /* 0x00000007060672a5 */ /* 0x000fe2000f8e003f */
[----:B------:R-:W-:Y:S01]  /*b4a0*/  BSSY B0, `(.L_x_288) ;  /* 0x00000ce000007945 */ /* 0x000fe20003800000 */
[----:B------:R-:W-:Y:S01]  /*b4b0*/  USHF.L.U32 UR5, UR8, UR5, URZ ;  /* 0x0000000508057299 */ /* 0x000fe2000800063f */
[----:B------:R-:W-:Y:S01]  /*b4c0*/  IMAD.MOV.U32 R11, RZ, RZ, 0x1 ;  /* 0x00000001ff0b7424 */ /* 0x000fe200078e00ff */
[----:B------:R-:W-:Y:S01]  /*b4d0*/  LOP3.LUT R18, R19, 0x2, RZ, 0xfc, !PT ;  /* 0x0000000213127812 */ /* 0x000fe200078efcff */
[----:B------:R-:W-:Y:S01]  /*b4e0*/  ULDC UR8, c[0x0][0x14] ;  /* 0x0000050000087ab9 */ /* 0x000fe20000000800 */
[----:B------:R-:W-:Y:S01]  /*b4f0*/  PLOP3.LUT P0, PT, P0, P2, PT, 0x8a, 0x0 ;  /* 0x000000000000781c */ /* 0x000fe20000705172 */
[----:B------:R-:W-:-:S02]  /*b500*/  UIMAD.WIDE.U32 UR30, UR6, UR8, URZ ;  /* 0x00000008061e72a5 */ /* 0x000fc4000f8e003f */
[----:B------:R-:W-:Y:S01]  /*b510*/  UIMAD UR7, UR7, UR8, URZ ;  /* 0x00000008070772a4 */ /* 0x000fe2000f8e023f */
[----:B------:R-:W-:Y:S01]  /*b520*/  ULDC UR4, c[0x0][0x600] ;  /* 0x0001800000047ab9 */ /* 0x000fe20000000800 */
[----:B------:R-:W-:Y:S02]  /*b530*/  ULOP3.LUT UR6, URZ, UR9, URZ, 0x33, !UPT ;  /* 0x000000093f067292 */ /* 0x000fe4000f8e333f */
[----:B------:R-:W-:Y:S01]  /*b540*/  UIADD3 UR4, UR4, -0x1, URZ ;  /* 0xffffffff04047890 */ /* 0x000fe2000fffe03f */
[----:B0-----:R-:W-:Y:S01]  /*b550*/  VIADD R0, R0, 0x3f ;  /* 0x0000003f00007836 */ /* 0x001fe20000000000 */
[----:B------:R-:W-:Y:S01]  /*b560*/  UIADD3 UR7, UR31, UR7, URZ ;  /* 0x000000071f077290 */ /* 0x000fe2000fffe03f */
[----:B------:R-:W-:-:S03]  /*b570*/  ULDC.64 UR38, c[0x0][0x198] ;  /* 0x0000660000267ab9 */ /* 0x000fc60000000a00 */
[----:B------:R-:W-:-:S04]  /*b580*/  SHF.R.S32.HI R3, RZ, 0x1f, R0 ;  /* 0x0000001fff037819 */ /* 0x000fc80000011400 */
[----:B------:R-:W-:Y:S01]  /*b590*/  LEA.HI R3, R3, R0, RZ, 0x6 ;  /* 0x0000000003037211 */ /* 0x000fe200078f30ff */
[----:B------:R-:W-:-:S03]  /*b5a0*/  IMAD.MOV.U32 R0, RZ, RZ, RZ ;  /* 0x000000ffff007224 */ /* 0x000fc600078e00ff */
[----:B------:R-:W-:Y:S01]  /*b5b0*/  SHF.R.S32.HI R13, RZ, 0x6, R3 ;  /* 0x00000006ff0d7819 */ /* 0x000fe20000011403 */
[----:B------:R-:W-:-:S04]  /*b5c0*/  IMAD.MOV.U32 R3, RZ, RZ, 0x1 ;  /* 0x00000001ff037424 */ /* 0x000fc800078e00ff */
[----:B------:R-:W-:-:S07]  /*b5d0*/  VIADD R10, R13, 0x1 ;  /* 0x000000010d0a7836 */ /* 0x000fce0000000000 */
.L_x_300:
[----:B------:R-:W-:-:S03]  /*b5e0*/  UMOV UR8, 0xffffffff ;  /* 0xffffffff00087882 */ /* 0x000fc60000000000 */
[----:B------:R-:W-:Y:S05]  /*b5f0*/  BRA.DIV UR8, `(.L_x_289) ;  /* 0x0000000e08887947 */ /* 0x000fea000b800000 */
[----:B------:R-:W-:-:S13]  /*b600*/  ELECT P6, URZ, PT ;  /* 0x00000000003f782f */ /* 0x000fda00038c0000 */
.L_x_309:
[----:B------:R-:W0:Y:S01]  /*b610*/  LDC R4, c[0x0][0x28c] ;  /* 0x0000a300ff047b82 */ /* 0x000e220000000800 */
[----:B------:R-:W-:Y:S01]  /*b620*/  BSSY B1, `(.L_x_290) ;  /* 0x0000043000017945 */ /* 0x000fe20003800000 */
[----:B0-----:R-:W-:-:S13]  /*b630*/  ISETP.LT.OR P6, PT, R4, 0x1, !P6 ;  /* 0x000000010400780c */ /* 0x001fda00077c1670 */
[----:B------:R-:W-:Y:S05]  /*b640*/  @P6 BRA `(.L_x_291) ;  /* 0x0000000400006947 */ /* 0x000fea0003800000 */
[----:B------:R-:W-:Y:S02]  /*b650*/  IMAD.SHL.U32 R14, R7, 0x100, RZ ;  /* 0x00000100070e7824 */ /* 0x000fe400078e00ff */
[----:B------:R-:W-:Y:S02]  /*b660*/  IMAD.SHL.U32 R15, R9, 0x80, RZ ;  /* 0x00000080090f7824 */ /* 0x000fe400078e00ff */
[----:B------:R-:W-:Y:S02]  /*b670*/  IMAD.MOV.U32 R20, RZ, RZ, RZ ;  /* 0x000000ffff147224 */ /* 0x000fe400078e00ff */
[----:B------:R-:W-:Y:S02]  /*b680*/  IMAD.MOV.U32 R4, RZ, RZ, R10 ;  /* 0x000000ffff047224 */ /* 0x000fe400078e000a */
[----:B------:R-:W-:Y:S02]  /*b690*/  IMAD.MOV.U32 R5, RZ, RZ, R3 ;  /* 0x000000ffff057224 */ /* 0x000fe400078e0003 */
[----:B------:R-:W-:-:S07]  /*b6a0*/  IMAD.MOV.U32 R6, RZ, RZ, R0 ;  /* 0x000000ffff067224 */ /* 0x000fce00078e0000 */
.L_x_295:
[----:B------:R-:W0:Y:S01]  /*b6b0*/  S2R R12, SR_CgaCtaId ;  /* 0x00000000000c7919 */ /* 0x000e220000008800 */
[----:B------:R-:W-:Y:S01]  /*b6c0*/  MOV R7, 0x400 ;  /* 0x0000040000077802 */ /* 0x000fe20000000f00 */
[----:B------:R-:W1:Y:S03]  /*b6d0*/  @!P2 LDC R9, c[0x0][0x500] ;  /* 0x00014000ff09ab82 */ /* 0x000e660000000800 */
[----:B0-----:R-:W-:Y:S02]  /*b6e0*/  LEA R21, R12, R7, 0x18 ;  /* 0x000000070c157211 */ /* 0x001fe400078ec0ff */
[----:B------:R-:W-:-:S03]  /*b6f0*/  SHF.L.U32 R7, R5, 0x1f, RZ ;  /* 0x0000001f05077819 */ /* 0x000fc600000006ff */
[----:B------:R-:W-:-:S04]  /*b700*/  IMAD R12, R6, 0x8, R21 ;  /* 0x00000008060c7824 */ /* 0x000fc800078e0215 */
[----:B------:R-:W0:Y:S02]  /*b710*/  SYNCS.PHASECHK.TRANS64.TRYWAIT P1, [R12+URZ+0x10], R7 ;  /* 0x000010070c0075a7 */ /* 0x000e24000802017f */
[----:B01----:R-:W-:Y:S05]  /*b720*/  @!P1 BRA `(.L_x_292) ;  /* 0x0000000c005c9947 */ /* 0x003fea0003800000 */
.L_x_310:
[----:B0-----:R-:W-:Y:S01]  /*b730*/  PRMT R7, R18, 0x9910, RZ ;  /* 0x0000991012077816 */ /* 0x001fe200000000ff */
[----:B------:R0:W-:Y:S03]  /*b740*/  @!P2 SYNCS.ARRIVE.TRANS64 RZ, [R12+URZ], R9 ;  /* 0x000000090cffa9a7 */ /* 0x0001e6000800003f */
[----:B------:R-:W-:-:S13]  /*b750*/  ISETP.NE.AND P1, PT, R7, 0x2, PT ;  /* 0x000000020700780c */ /* 0x000fda0003f25270 */
[----:B0-----:R-:W-:Y:S05]  /*b760*/  @P1 BRA `(.L_x_293) ;  /* 0x0000000000041947 */ /* 0x001fea0003800000 */
[----:B------:R-:W-:Y:S01]  /*b770*/  BPT.TRAP 0x1 ;  /* 0x000000040000795c */ /* 0x000fe20000300000 */
.L_x_293:
[----:B------:R-:W-:Y:S05]  /*b780*/  @P0 BRA `(.L_x_294) ;  /* 0x0000000000040947 */ /* 0x000fea0003800000 */
[----:B------:R-:W-:Y:S01]  /*b790*/  BPT.TRAP 0x1 ;  /* 0x000000040000795c */ /* 0x000fe20000300000 */
.L_x_294:
[--C-:B------:R-:W-:Y:S01]  /*b7a0*/  IMAD R7, R6, 0x10000, R21.reuse ;  /* 0x0001000006077824 */ /* 0x100fe200078e0215 */
[----:B------:R-:W-:Y:S01]  /*b7b0*/  R2UR UR34, R20 ;  /* 0x00000000142272ca */ /* 0x000fe200000e0000 */
[----:B------:R-:W-:Y:S01]  /*b7c0*/  IMAD R21, R6, 0x8000, R21 ;  /* 0x0000800006157824 */ /* 0x000fe200078e0215 */
[----:B------:R-:W-:Y:S01]  /*b7d0*/  R2UR UR33, R12 ;  /* 0x000000000c2172ca */ /* 0x000fe200000e0000 */
[----:B------:R-:W-:Y:S01]  /*b7e0*/  VIADD R4, R4, 0xffffffff ;  /* 0xffffffff04047836 */ /* 0x000fe20000000000 */
[----:B------:R-:W-:Y:S01]  /*b7f0*/  R2UR UR24, R7 ;  /* 0x00000000071872ca */ /* 0x000fe200000e0000 */
[----:B------:R-:W-:Y:S01]  /*b800*/  UIADD3 UR14, UP0, UR38, 0xf0, URZ ;  /* 0x000000f0260e7890 */ /* 0x000fe2000ff1e03f */
[----:B------:R-:W-:Y:S01]  /*b810*/  R2UR UR8, R21 ;  /* 0x00000000150872ca */ /* 0x000fe200000e0000 */
[----:B------:R-:W-:Y:S01]  /*b820*/  UIADD3 UR40, UP1, UR38, 0x1f0, URZ ;  /* 0x000001f026287890 */ /* 0x000fe2000ff3e03f */
[----:B------:R-:W-:Y:S01]  /*b830*/  R2UR UR36, R8 ;  /* 0x00000000082472ca */ /* 0x000fe200000e0000 */
[----:B------:R-:W-:Y:S01]  /*b840*/  UIADD3.X UR15, URZ, UR39, URZ, UP0, !UPT ;  /* 0x000000273f0f7290 */ /* 0x000fe200087fe43f */
[----:B------:R-:W-:Y:S01]  /*b850*/  R2UR UR35, R14 ;  /* 0x000000000e2372ca */ /* 0x000fe200000e0000 */
[----:B------:R-:W-:Y:S01]  /*b860*/  UIADD3.X UR41, URZ, UR39, URZ, UP1, !UPT ;  /* 0x000000273f297290 */ /* 0x000fe20008ffe43f */
[----:B------:R-:W-:Y:S01]  /*b870*/  R2UR UR19, R15 ;  /* 0x000000000f1372ca */ /* 0x000fe200000e0000 */
[----:B------:R-:W-:Y:S01]  /*b880*/  UIADD3 UR26, UR34, 0x20, URZ ;  /* 0x00000020221a7890 */ /* 0x000fe2000fffe03f */
[----:B------:R-:W-:Y:S01]  /*b890*/  ISETP.GT.AND P3, PT, R4, 0x1, PT ;  /* 0x000000010400780c */ /* 0x000fe20003f64270 */
[----:B------:R-:W-:Y:S01]  /*b8a0*/  VIADD R6, R6, 0x1 ;  /* 0x0000000106067836 */ /* 0x000fe20000000000 */
[----:B------:R-:W-:Y:S01]  /*b8b0*/  UMOV UR22, 0x0 ;  /* 0x0000000000167882 */ /* 0x000fe20000000000 */
[----:B------:R-:W-:Y:S01]  /*b8c0*/  UIADD3 UR32, UR24, 0x100, URZ ;  /* 0x0000010018207890 */ /* 0x000fe2000fffe03f */
[----:B------:R-:W-:Y:S01]  /*b8d0*/  VIADD R20, R20, 0x40 ;  /* 0x0000004014147836 */ /* 0x000fe20000000000 */
[----:B------:R-:W-:Y:S01]  /*b8e0*/  UIADD3 UR24, UR24, 0x8100, URZ ;  /* 0x0000810018187890 */ /* 0x000fe2000fffe03f */
[----:B------:R-:W-:Y:S01]  /*b8f0*/  ISETP.NE.AND P1, PT, R6, 0x2, PT ;  /* 0x000000020600780c */ /* 0x000fe20003f25270 */
[----:B------:R-:W-:-:S02]  /*b900*/  UIADD3 UR16, UR8, 0x20100, URZ ;  /* 0x0002010008107890 */ /* 0x000fc4000fffe03f */
[----:B------:R-:W-:Y:S01]  /*b910*/  UIADD3 UR8, UR8, 0x24100, URZ ;  /* 0x0002410008087890 */ /* 0x000fe2000fffe03f */
[----:B------:R-:W-:Y:S01]  /*b920*/  SEL R12, RZ, 0x1, P1 ;  /* 0x00000001ff0c7807 */ /* 0x000fe20000800000 */
[----:B------:R-:W-:Y:S01]  /*b930*/  UMOV UR23, 0x10000000 ;  /* 0x1000000000177882 */ /* 0x000fe20000000000 */
[----:B------:R-:W-:Y:S01]  /*b940*/  UMOV UR25, UR33 ;  /* 0x0000002100197c82 */ /* 0x000fe20008000000 */
[----:B------:R-:W-:Y:S01]  /*b950*/  UMOV UR28, UR36 ;  /* 0x00000024001c7c82 */ /* 0x000fe20008000000 */
[----:B------:R-:W-:Y:S01]  /*b960*/  UMOV UR27, UR35 ;  /* 0x00000023001b7c82 */ /* 0x000fe20008000000 */
[----:B------:R-:W-:Y:S01]  /*b970*/  UMOV UR17, UR33 ;  /* 0x0000002100117c82 */ /* 0x000fe20008000000 */
[----:B------:R-:W-:Y:S01]  /*b980*/  UMOV UR18, UR34 ;  /* 0x0000002200127c82 */ /* 0x000fe20008000000 */
[----:B------:R-:W-:Y:S01]  /*b990*/  UMOV UR20, UR36 ;  /* 0x0000002400147c82 */ /* 0x000fe20008000000 */
[----:B------:R0:W-:Y:S01]  /*b9a0*/  UTMALDG.3D [UR32], [UR14], desc[UR22] ;  /* 0x000016200e0075b4 */ /* 0x0001e20008011000 */
[----:B------:R-:W-:Y:S01]  /*b9b0*/  UMOV UR9, UR33 ;  /* 0x0000002100097c82 */ /* 0x000fe20008000000 */
[----:B------:R-:W-:Y:S01]  /*b9c0*/  UMOV UR11, UR19 ;  /* 0x00000013000b7c82 */ /* 0x000fe20008000000 */
[----:B------:R-:W-:Y:S01]  /*b9d0*/  UMOV UR12, UR36 ;  /* 0x00000024000c7c82 */ /* 0x000fe20008000000 */
[----:B------:R-:W-:Y:S01]  /*b9e0*/  UMOV UR10, UR26 ;  /* 0x0000001a000a7c82 */ /* 0x000fe20008000000 */
[----:B------:R-:W-:-:S02]  /*b9f0*/  LOP3.LUT R5, R5, R12, RZ, 0x3c, !PT ;  /* 0x0000000c05057212 */ /* 0x000fc400078e3cff */
[----:B------:R-:W-:Y:S01]  /*ba00*/  SEL R6, R6, RZ, P1 ;  /* 0x000000ff06067207 */ /* 0x000fe20000800000 */
[----:B------:R0:W-:Y:S01]  /*ba10*/  UTMALDG.3D [UR24], [UR14], desc[UR22] ;  /* 0x000016180e0075b4 */ /* 0x0001e20008011000 */
[----:B------:R0:W-:Y:S01]  /*ba20*/  UTMALDG.3D [UR16], [UR40], desc[UR22] ;  /* 0x00001610280075b4 */ /* 0x0001e20008011000 */
[----:B------:R0:W-:Y:S02]  /*ba30*/  UTMALDG.3D [UR8], [UR40], desc[UR22] ;  /* 0x00001608280075b4 */ /* 0x0001e40008011000 */
[----:B0-----:R-:W-:Y:S05]  /*ba40*/  @P3 BRA `(.L_x_295) ;  /* 0xfffffffc00183947 */ /* 0x001fea000383ffff */
.L_x_291:
[----:B------:R-:W-:Y:S05]  /*ba50*/  BSYNC B1 ;  /* 0x0000000000017941 */ /* 0x000fea0003800000 */
.L_x_290:
[----:B------:R-:W-:Y:S01]  /*ba60*/  LOP3.LUT P3, RZ, R11, 0xff, RZ, 0xc0, !PT ;  /* 0x000000ff0bff7812 */ /* 0x000fe2000786c0ff */
[----:B------:R-:W-:Y:S01]  /*ba70*/  IMAD.IADD R0, R13, 0x1, R0 ;  /* 0x000000010d007824 */ /* 0x000fe200078e0200 */
[----:B------:R-:W-:Y:S01]  /*ba80*/  IADD3 R16, P4, R16, UR30, RZ ;  /* 0x0000001e10107c10 */ /* 0x000fe2000ff9e0ff */
[----:B------:R-:W-:Y:S01]  /*ba90*/  ULDC.64 UR8, c[0x0][0x650] ;  /* 0x0001940000087ab9 */ /* 0x000fe20000000a00 */
[----:B------:R-:W-:Y:S01]  /*baa0*/  BSSY B1, `(.L_x_296) ;  /* 0x000006b000017945 */ /* 0x000fe20003800000 */
[----:B------:R-:W-:Y:S01]  /*bab0*/  IMAD.MOV.U32 R7, RZ, RZ, -0x1 ;  /* 0xffffffffff077424 */ /* 0x000fe200078e00ff */
[----:B------:R-:W-:Y:S01]  /*bac0*/  SHF.R.U32.HI R4, RZ, 0x1, R0 ;  /* 0x00000001ff047819 */ /* 0x000fe20000011600 */
[----:B------:R-:W-:Y:S01]  /*bad0*/  IMAD.MOV.U32 R9, RZ, RZ, -0x1 ;  /* 0xffffffffff097424 */ /* 0x000fe200078e00ff */
[----:B------:R-:W-:Y:S01]  /*bae0*/  ISETP.GT.U32.AND P1, PT, R0, 0x1, PT ;  /* 0x000000010000780c */ /* 0x000fe20003f24070 */
[----:B------:R-:W-:Y:S01]  /*baf0*/  IMAD.MOV.U32 R8, RZ, RZ, -0x1 ;  /* 0xffffffffff087424 */ /* 0x000fe200078e00ff */
[----:B------:R-:W-:-:S02]  /*bb00*/  LOP3.LUT R4, R4, 0x1, RZ, 0xc0, !PT ;  /* 0x0000000104047812 */ /* 0x000fc400078ec0ff */
[----:B------:R-:W-:Y:S01]  /*bb10*/  ISETP.LT.U32.AND P1, PT, R13, 0x2, P1 ;  /* 0x000000020d00780c */ /* 0x000fe20000f21070 */
[----:B------:R-:W0:Y:S01]  /*bb20*/  @P3 S2R R6, SR_CgaCtaId ;  /* 0x0000000000063919 */ /* 0x000e220000008800 */
[----:B------:R-:W-:Y:S02]  /*bb30*/  @P3 MOV R5, 0x400 ;  /* 0x0000040000053802 */ /* 0x000fe40000000f00 */
[----:B------:R-:W-:Y:S02]  /*bb40*/  IADD3.X R17, R17, UR7, RZ, P4, !PT ;  /* 0x0000000711117c10 */ /* 0x000fe4000a7fe4ff */
[----:B------:R-:W-:Y:S02]  /*bb50*/  ISETP.GE.U32.AND P4, PT, R16, UR8, PT ;  /* 0x0000000810007c0c */ /* 0x000fe4000bf86070 */
[----:B------:R-:W-:Y:S02]  /*bb60*/  LOP3.LUT R0, R0, 0x1, RZ, 0xc0, !PT ;  /* 0x0000000100007812 */ /* 0x000fe400078ec0ff */
[----:B------:R-:W-:-:S02]  /*bb70*/  PRMT R11, RZ, 0x7610, R11 ;  /* 0x00007610ff0b7816 */ /* 0x000fc4000000000b */
[----:B0-----:R-:W-:-:S04]  /*bb80*/  @P3 LEA R5, R6, R5, 0x18 ;  /* 0x0000000506053211 */ /* 0x001fc800078ec0ff */
[----:B------:R0:W-:Y:S01]  /*bb90*/  @P3 SYNCS.ARRIVE.TRANS64.A1T0 RZ, [R5+URZ+0x38], RZ ;  /* 0x000038ff05ff39a7 */ /* 0x0001e2000810003f */
[----:B------:R-:W-:Y:S02]  /*bba0*/  ISETP.NE.U32.AND P3, PT, R4, 0x1, PT ;  /* 0x000000010400780c */ /* 0x000fe40003f65070 */
[----:B------:R-:W-:Y:S02]  /*bbb0*/  SEL R4, RZ, 0x1, !P1 ;  /* 0x00000001ff047807 */ /* 0x000fe40004800000 */
[----:B------:R-:W-:Y:S02]  /*bbc0*/  ISETP.GE.U32.AND.EX P1, PT, R17, UR9, PT, P4 ;  /* 0x0000000911007c0c */ /* 0x000fe4000bf26140 */
[----:B------:R-:W-:-:S04]  /*bbd0*/  ISETP.GT.U32.AND P3, PT, R13, 0x1, !P3 ;  /* 0x000000010d00780c */ /* 0x000fc80005f64070 */
[----:B0-----:R-:W-:-:S04]  /*bbe0*/  SEL R5, RZ, 0x1, !P3 ;  /* 0x00000001ff057807 */ /* 0x001fc80005800000 */
[--C-:B------:R-:W-:Y:S02]  /*bbf0*/  LOP3.LUT R3, R5, R3, R4.reuse, 0x96, !PT ;  /* 0x0000000305037212 */ /* 0x100fe400078e9604 */
[----:B------:R-:W-:Y:S01]  /*bc00*/  PRMT R4, RZ, 0x7610, R4 ;  /* 0x00007610ff047816 */ /* 0x000fe20000000004 */
[----:B------:R-:W-:Y:S06]  /*bc10*/  @P1 BRA `(.L_x_297) ;  /* 0x00000004004c1947 */ /* 0x000fec0003800000 */
[----:B------:R-:W-:Y:S01]  /*bc20*/  ULDC.64 UR8, c[0x0][0x628] ;  /* 0x00018a0000087ab9 */ /* 0x000fe20000000a00 */
[----:B------:R-:W0:Y:S01]  /*bc30*/  S2R R14, SR_CTAID.X ;  /* 0x00000000000e7919 */ /* 0x000e220000002500 */
[----:B------:R-:W-:Y:S01]  /*bc40*/  ISETP.NE.U32.AND P1, PT, RZ, UR8, PT ;  /* 0x00000008ff007c0c */ /* 0x000fe2000bf25070 */
[----:B------:R-:W-:Y:S01]  /*bc50*/  ULDC UR11, c[0x0][0x630] ;  /* 0x00018c00000b7ab9 */ /* 0x000fe20000000800 */
[----:B------:R-:W-:Y:S01]  /*bc60*/  IMAD.MOV.U32 R4, RZ, RZ, R16 ;  /* 0x000000ffff047224 */ /* 0x000fe200078e0010 */
[----:B------:R-:W1:Y:S01]  /*bc70*/  S2R R12, SR_CTAID.Y ;  /* 0x00000000000c7919 */ /* 0x000e620000002600 */
[----:B------:R-:W-:Y:S01]  /*bc80*/  ISETP.NE.AND.EX P1, PT, RZ, UR9, PT, P1 ;  /* 0x00000009ff007c0c */ /* 0x000fe2000bf25310 */
[----:B------:R-:W-:-:S12]  /*bc90*/  IMAD.MOV.U32 R5, RZ, RZ, R17 ;  /* 0x000000ffff057224 */ /* 0x000fd800078e0011 */
[----:B------:R-:W-:Y:S05]  /*bca0*/  @!P1 BRA `(.L_x_298) ;  /* 0x0000000000289947 */ /* 0x000fea0003800000 */
[----:B------:R-:W-:Y:S02]  /*bcb0*/  ULDC UR10, c[0x0][0x634] ;  /* 0x00018d00000a7ab9 */ /* 0x000fe40000000800 */
[----:B------:R-:W-:-:S05]  /*bcc0*/  IADD3 R9, P1, R16, UR10, RZ ;  /* 0x0000000a10097c10 */ /* 0x000fca000ff3e0ff */
[----:B------:R-:W-:-:S04]  /*bcd0*/  IMAD.X R15, RZ, RZ, R17, P1 ;  /* 0x000000ffff0f7224 */ /* 0x000fc800008e0611 */
[----:B------:R-:W-:-:S04]  /*bce0*/  IMAD.WIDE.U32 R6, R15, UR8, RZ ;  /* 0x000000080f067c25 */ /* 0x000fc8000f8e00ff */
[----:B------:R-:W-:-:S04]  /*bcf0*/  IMAD.WIDE.U32 R6, P1, R9, UR9, R6 ;  /* 0x0000000909067c25 */ /* 0x000fc8000f820006 */
[----:B------:R-:W-:-:S04]  /*bd00*/  IMAD.WIDE.U32 R8, R9, UR8, RZ ;  /* 0x0000000809087c25 */ /* 0x000fc8000f8e00ff */
[----:B------:R-:W-:Y:S01]  /*bd10*/  IMAD.X R5, RZ, RZ, RZ, P1 ;  /* 0x000000ffff057224 */ /* 0x000fe200008e06ff */
[----:B------:R-:W-:Y:S01]  /*bd20*/  IADD3 RZ, P1, R9, R6, RZ ;  /* 0x0000000609ff7210 */ /* 0x000fe20007f3e0ff */
[----:B------:R-:W-:-:S04]  /*bd30*/  IMAD.MOV.U32 R4, RZ, RZ, R7 ;  /* 0x000000ffff047224 */ /* 0x000fc800078e0007 */
[----:B------:R-:W-:-:S08]  /*bd40*/  IMAD.WIDE.U32.X R4, R15, UR9, R4, P1 ;  /* 0x000000090f047c25 */ /* 0x000fd000088e0404 */
.L_x_298:
[--C-:B------:R-:W-:Y:S01]  /*bd50*/  SHF.R.U64 R8, R4, UR11, R5.reuse ;  /* 0x0000000b04087c19 */ /* 0x100fe20008001205 */
[----:B------:R-:W-:Y:S01]  /*bd60*/  ULDC.64 UR8, c[0x0][0x620] ;  /* 0x0001880000087ab9 */ /* 0x000fe20000000a00 */
[----:B------:R-:W-:Y:S01]  /*bd70*/  SHF.R.U32.HI R4, RZ, UR11, R5 ;  /* 0x0000000bff047c19 */ /* 0x000fe20008011605 */
[----:B------:R-:W2:Y:S01]  /*bd80*/  LDC R25, c[0x0][0x144] ;  /* 0x00005100ff197b82 */ /* 0x000ea20000000800 */
[----:B------:R-:W-:Y:S01]  /*bd90*/  IADD3 R7, P1, RZ, -R8, RZ ;  /* 0x80000008ff077210 */ /* 0x000fe20007f3e0ff */
[----:B------:R-:W-:Y:S01]  /*bda0*/  ULDC.64 UR12, c[0x0][0x640] ;  /* 0x00019000000c7ab9 */ /* 0x000fe20000000a00 */
[----:B0-----:R-:W-:Y:S01]  /*bdb0*/  I2FP.F32.U32 R9, R14 ;  /* 0x0000000e00097245 */ /* 0x001fe20000201000 */
[----:B------:R-:W-:Y:S02]  /*bdc0*/  ULDC UR10, c[0x0][0x608] ;  /* 0x00018200000a7ab9 */ /* 0x000fe40000000800 */
[----:B------:R-:W-:Y:S01]  /*bdd0*/  IMAD.X R4, RZ, RZ, ~R4, P1 ;  /* 0x000000ffff047224 */ /* 0x000fe200008e0e04 */
[----:B------:R-:W-:Y:S01]  /*bde0*/  ISETP.NE.U32.AND P1, PT, RZ, UR12, PT ;  /* 0x0000000cff007c0c */ /* 0x000fe2000bf25070 */
[----:B------:R-:W0:Y:S02]  /*bdf0*/  LDC R21, c[0x0][0x148] ;  /* 0x00005200ff157b82 */ /* 0x000e240000000800 */
[----:B------:R-:W-:Y:S01]  /*be00*/  IMAD R6, R4, UR8, RZ ;  /* 0x0000000804067c24 */ /* 0x000fe2000f8e02ff */
[----:B------:R-:W-:Y:S01]  /*be10*/  ISETP.NE.AND.EX P1, PT, RZ, UR13, PT, P1 ;  /* 0x0000000dff007c0c */ /* 0x000fe2000bf25310 */
[----:B------:R-:W-:Y:S01]  /*be20*/  IMAD.WIDE.U32 R4, R7, UR8, R16 ;  /* 0x0000000807047c25 */ /* 0x000fe2000f8e0010 */
[----:B------:R-:W-:-:S03]  /*be30*/  ULDC UR8, c[0x0][0x150] ;  /* 0x0000540000087ab9 */ /* 0x000fc60000000800 */
[----:B------:R-:W-:Y:S02]  /*be40*/  IMAD R7, R7, UR9, R6 ;  /* 0x0000000907077c24 */ /* 0x000fe4000f8e0206 */
[----:B------:R-:W-:Y:S01]  /*be50*/  FMUL R6, R9, UR8 ;  /* 0x0000000809067c20 */ /* 0x000fe20008400000 */
[----:B------:R-:W-:Y:S01]  /*be60*/  ULDC UR8, c[0x0][0x618] ;  /* 0x0001860000087ab9 */ /* 0x000fe20000000800 */
[----:B------:R-:W-:Y:S01]  /*be70*/  ULDC UR9, c[0x0][0x154] ;  /* 0x0000550000097ab9 */ /* 0x000fe20000000800 */
[----:B------:R-:W-:-:S03]  /*be80*/  IMAD.IADD R5, R5, 0x1, R7 ;  /* 0x0000000105057824 */ /* 0x000fc600078e0207 */
[----:B------:R-:W3:Y:S02]  /*be90*/  F2I.U32.TRUNC.NTZ R6, R6 ;  /* 0x0000000600067305 */ /* 0x000ee4000020f000 */
[----:B------:R-:W-:Y:S02]  /*bea0*/  SHF.R.U64 R9, R4, UR8, R5 ;  /* 0x0000000804097c19 */ /* 0x000fe40008001205 */
[----:B-1----:R-:W-:-:S05]  /*beb0*/  I2FP.F32.U32 R4, R12 ;  /* 0x0000000c00047245 */ /* 0x002fca0000201000 */
[----:B------:R-:W-:Y:S01]  /*bec0*/  FMUL R22, R4, UR9 ;  /* 0x0000000904167c20 */ /* 0x000fe20008400000 */
[----:B------:R-:W-:Y:S01]  /*bed0*/  SHF.R.U32.HI R4, RZ, UR8, R5 ;  /* 0x00000008ff047c19 */ /* 0x000fe20008011605 */
[----:B------:R-:W-:-:S03]  /*bee0*/  ULDC UR8, c[0x0][0x658] ;  /* 0x0001960000087ab9 */ /* 0x000fc60000000800 */
[--C-:B------:R-:W-:Y:S01]  /*bef0*/  SHF.R.U64 R20, R9, UR10, R4.reuse ;  /* 0x0000000a09147c19 */ /* 0x100fe20008001204 */
[----:B------:R-:W1:Y:S01]  /*bf00*/  F2I.U32.TRUNC.NTZ R22, R22 ;  /* 0x0000001600167305 */ /* 0x000e62000020f000 */
[----:B------:R-:W-:Y:S01]  /*bf10*/  SHF.R.U32.HI R5, RZ, UR10, R4 ;  /* 0x0000000aff057c19 */ /* 0x000fe20008011604 */
[----:B---3--:R-:W-:-:S03]  /*bf20*/  IMAD.MOV R6, RZ, RZ, -R6 ;  /* 0x000000ffff067224 */ /* 0x008fc600078e0a06 */
[--C-:B------:R-:W-:Y:S01]  /*bf30*/  SHF.R.U64 R15, R20, UR8, R5.reuse ;  /* 0x00000008140f7c19 */ /* 0x100fe20008001205 */
[----:B--2---:R-:W-:Y:S01]  /*bf40*/  IMAD R14, R25, R6, R14 ;  /* 0x00000006190e7224 */ /* 0x004fe200078e020e */
[----:B------:R-:W-:-:S03]  /*bf50*/  SHF.R.U32.HI R23, RZ, UR8, R5 ;  /* 0x00000008ff177c19 */ /* 0x000fc60008011605 */
[----:B------:R-:W-:Y:S02]  /*bf60*/  IMAD.MOV.U32 R4, RZ, RZ, R15 ;  /* 0x000000ffff047224 */ /* 0x000fe400078e000f */
[----:B------:R-:W-:Y:S01]  /*bf70*/  IMAD.MOV.U32 R5, RZ, RZ, R23 ;  /* 0x000000ffff057224 */ /* 0x000fe200078e0017 */
[----:B-1----:R-:W-:Y:S06]  /*bf80*/  @!P1 BRA `(.L_x_299) ;  /* 0x0000000000289947 */ /* 0x002fec0003800000 */
[----:B------:R-:W-:Y:S02]  /*bf90*/  ULDC UR8, c[0x0][0x64c] ;  /* 0x0001930000087ab9 */ /* 0x000fe40000000800 */
[----:B------:R-:W-:-:S05]  /*bfa0*/  IADD3 R5, P1, R15, UR8, RZ ;  /* 0x000000080f057c10 */ /* 0x000fca000ff3e0ff */
[----:B------:R-:W-:-:S04]  /*bfb0*/  IMAD.X R23, RZ, RZ, R23, P1 ;  /* 0x000000ffff177224 */ /* 0x000fc800008e0617 */
[----:B------:R-:W-:-:S04]  /*bfc0*/  IMAD.WIDE.U32 R6, R23, UR12, RZ ;  /* 0x0000000c17067c25 */ /* 0x000fc8000f8e00ff */
[----:B------:R-:W-:-:S04]  /*bfd0*/  IMAD.WIDE.U32 R6, P1, R5, UR13, R6 ;  /* 0x0000000d05067c25 */ /* 0x000fc8000f820006 */
[----:B------:R-:W-:-:S04]  /*bfe0*/  IMAD.WIDE.U32 R4, R5, UR12, RZ ;  /* 0x0000000c05047c25 */ /* 0x000fc8000f8e00ff */
[----:B------:R-:W-:Y:S01]  /*bff0*/  IMAD.MOV.U32 R4, RZ, RZ, R7 ;  /* 0x000000ffff047224 */ /* 0x000fe200078e0007 */
[----:B------:R-:W-:Y:S01]  /*c000*/  IADD3 RZ, P3, R5, R6, RZ ;  /* 0x0000000605ff7210 */ /* 0x000fe20007f7e0ff */
[----:B------:R-:W-:-:S04]  /*c010*/  IMAD.X R5, RZ, RZ, RZ, P1 ;  /* 0x000000ffff057224 */ /* 0x000fc800008e06ff */
[----:B------:R-:W-:-:S08]  /*c020*/  IMAD.WIDE.U32.X R4, R23, UR13, R4, P3 ;  /* 0x0000000d17047c25 */ /* 0x000fd000098e0404 */
.L_x_299:
[----:B------:R-:W-:Y:S01]  /*c030*/  ISETP.NE.AND P1, PT, R2, 0x1, PT ;  /* 0x000000010200780c */ /* 0x000fe20003f25270 */
[----:B------:R-:W-:Y:S01]  /*c040*/  ULDC UR8, c[0x0][0x648] ;  /* 0x0001920000087ab9 */ /* 0x000fe20000000800 */
[----:B------:R-:W-:Y:S01]  /*c050*/  LOP3.LUT R20, R20, UR6, RZ, 0xc0, !PT ;  /* 0x0000000614147c12 */ /* 0x000fe2000f8ec0ff */
[----:B------:R-:W-:Y:S01]  /*c060*/  IMAD.MOV R22, RZ, RZ, -R22 ;  /* 0x000000ffff167224 */ /* 0x000fe200078e0a16 */
[----:B------:R-:W-:Y:S01]  /*c070*/  SHF.R.U64 R5, R4, UR8, R5 ;  /* 0x0000000804057c19 */ /* 0x000fe20008001205 */
[----:B------:R-:W-:Y:S01]  /*c080*/  ULDC UR8, c[0x0][0x638] ;  /* 0x00018e0000087ab9 */ /* 0x000fe20000000800 */
[----:B------:R-:W-:Y:S01]  /*c090*/  LOP3.LUT R6, R9, UR4, RZ, 0xc0, !PT ;  /* 0x0000000409067c12 */ /* 0x000fe2000f8ec0ff */
[----:B------:R-:W-:Y:S02]  /*c0a0*/  ULDC UR9, c[0x0][0x610] ;  /* 0x0001840000097ab9 */ /* 0x000fe40000000800 */
[----:B------:R-:W-:Y:S02]  /*c0b0*/  IMAD.MOV R4, RZ, RZ, -R5 ;  /* 0x000000ffff047224 */ /* 0x000fe400078e0a05 */
[----:B------:R-:W-:-:S02]  /*c0c0*/  IMAD R5, R5, UR5, R20 ;  /* 0x0000000505057c24 */ /* 0x000fc4000f8e0214 */
[----:B0-----:R-:W-:Y:S02]  /*c0d0*/  @P1 IMAD R14, R21, R22, R12 ;  /* 0x00000016150e1224 */ /* 0x001fe400078e020c */
[----:B------:R-:W-:Y:S01]  /*c0e0*/  IMAD R15, R4, UR8, R15 ;  /* 0x00000008040f7c24 */ /* 0x000fe2000f8e020f */
[----:B------:R-:W-:Y:S01]  /*c0f0*/  ULDC UR8, c[0x0][0x600] ;  /* 0x0001800000087ab9 */ /* 0x000fe20000000800 */
[----:B------:R-:W-:Y:S02]  /*c100*/  IMAD R14, R5, UR9, R14 ;  /* 0x00000009050e7c24 */ /* 0x000fe4000f8e020e */
[----:B------:R-:W-:Y:S02]  /*c110*/  IMAD R15, R15, UR8, R6 ;  /* 0x000000080f0f7c24 */ /* 0x000fe4000f8e0206 */
[----:B------:R-:W-:-:S03]  /*c120*/  IMAD.MOV.U32 R4, RZ, RZ, 0x1 ;  /* 0x00000001ff047424 */ /* 0x000fc600078e00ff */
[----:B------:R-:W-:Y:S02]  /*c130*/  SEL R9, R15, R14, !P1 ;  /* 0x0000000e0f097207 */ /* 0x000fe40004800000 */
[----:B------:R-:W-:-:S07]  /*c140*/  SEL R7, R14, R15, !P1 ;  /* 0x0000000f0e077207 */ /* 0x000fce0004800000 */
.L_x_297:
[----:B------:R-:W-:Y:S05]  /*c150*/  BSYNC B1 ;  /* 0x0000000000017941 */ /* 0x000fea0003800000 */
.L_x_296:
[----:B------:R-:W-:-:S13]  /*c160*/  LOP3.LUT P1, RZ, R4, 0xff, RZ, 0xc0, !PT ;  /* 0x000000ff04ff7812 */ /* 0x000fda000782c0ff */
[----:B------:R-:W-:Y:S05]  /*c170*/  @P1 BRA `(.L_x_300) ;  /* 0xfffffff400181947 */ /* 0x000fea000383ffff */
[----:B------:R-:W-:Y:S05]  /*c180*/  BSYNC B0 ;  /* 0x0000000000007941 */ /* 0x000fea0003800000 */
.L_x_288:
[----:B------:R-:W-:-:S03]  /*c190*/  UMOV UR8, 0xffffffff ;  /* 0xffffffff00087882 */ /* 0x000fc60000000000 */
[----:B------:R-:W-:Y:S05]  /*c1a0*/  BRA.DIV UR8, `(.L_x_301) ;  /* 0x0000000208d07947 */ /* 0x000fea000b800000 */
[----:B------:R-:W-:-:S13]  /*c1b0*/  ELECT P6, URZ, PT ;  /* 0x00000000003f782f */ /* 0x000fda00038c0000 */
.L_x_313:
[----:B------:R-:W-:Y:S04]  /*c1c0*/  BSSY B0, `(.L_x_302) ;  /* 0x0000019000007945 */ /* 0x000fe80003800000 */
[----:B------:R-:W-:Y:S05]  /*c1d0*/  @!P6 BRA `(.L_x_303) ;  /* 0x00000000005ce947 */ /* 0x000fea0003800000 */
[----:B------:R-:W-:-:S04]  /*c1e0*/  LOP3.LUT R19, R19, 0x2, RZ, 0xfc, !PT ;  /* 0x0000000213137812 */ /* 0x000fc800078efcff */
[----:B------:R-:W-:-:S13]  /*c1f0*/  ISETP.NE.AND P0, PT, R19, 0x3, PT ;  /* 0x000000031300780c */ /* 0x000fda0003f05270 */
[----:B------:R-:W-:Y:S05]  /*c200*/  @!P0 BRA `(.L_x_304) ;  /* 0x0000000000048947 */ /* 0x000fea0003800000 */
[----:B------:R-:W-:Y:S01]  /*c210*/  BPT.TRAP 0x1 ;  /* 0x000000040000795c */ /* 0x000fe20000300000 */
.L_x_304:
[----:B------:R-:W0:Y:S01]  /*c220*/  S2R R5, SR_CgaCtaId ;  /* 0x0000000000057919 */ /* 0x000e220000008800 */
[----:B------:R-:W-:Y:S02]  /*c230*/  MOV R2, 0x400 ;  /* 0x0000040000027802 */ /* 0x000fe40000000f00 */
[----:B------:R-:W-:Y:S02]  /*c240*/  SHF.L.U32 R4, R3, 0x1f, RZ ;  /* 0x0000001f03047819 */ /* 0x000fe400000006ff */
[----:B0-----:R-:W-:-:S05]  /*c250*/  LEA R5, R5, R2, 0x18 ;  /* 0x0000000205057211 */ /* 0x001fca00078ec0ff */
[----:B------:R-:W-:-:S04]  /*c260*/  VIADD R5, R5, 0x10 ;  /* 0x0000001005057836 */ /* 0x000fc80000000000 */
[C---:B------:R-:W-:Y:S02]  /*c270*/  IMAD R7, R0.reuse, 0x8, R5 ;  /* 0x0000000800077824 */ /* 0x040fe400078e0205 */
[----:B------:R-:W-:Y:S02]  /*c280*/  VIADD R0, R0, 0x1 ;  /* 0x0000000100007836 */ /* 0x000fe40000000000 */
[----:B------:R-:W0:Y:S03]  /*c290*/  SYNCS.PHASECHK.TRANS64.TRYWAIT P0, [R7+URZ], R4 ;  /* 0x00000004070075a7 */ /* 0x000e26000800017f */
[----:B------:R-:W-:-:S04]  /*c2a0*/  ISETP.NE.AND P1, PT, R0, 0x2, PT ;  /* 0x000000020000780c */ /* 0x000fc80003f25270 */
[----:B------:R-:W-:Y:S02]  /*c2b0*/  SEL R2, RZ, 0x1, P1 ;  /* 0x00000001ff027807 */ /* 0x000fe40000800000 */
[----:B------:R-:W-:Y:S02]  /*c2c0*/  SEL R0, R0, RZ, P1 ;  /* 0x000000ff00007207 */ /* 0x000fe40000800000 */
[----:B------:R-:W-:Y:S01]  /*c2d0*/  LOP3.LUT R2, R3, R2, RZ, 0x3c, !PT ;  /* 0x0000000203027212 */ /* 0x000fe200078e3cff */
[----:B0-----:R-:W-:Y:S06]  /*c2e0*/  @!P0 BRA `(.L_x_305) ;  /* 0x0000000000a08947 */ /* 0x001fec0003800000 */
.L_x_314:
[----:B------:R-:W-:Y:S01]  /*c2f0*/  IMAD R5, R0, 0x8, R5 ;  /* 0x0000000800057824 */ /* 0x000fe200078e0205 */
[----:B------:R-:W-:-:S07]  /*c300*/  SHF.L.U32 R0, R2, 0x1f, RZ ;  /* 0x0000001f02007819 */ /* 0x000fce00000006ff */
.L_x_306:
[----:B-1----:R1:W2:Y:S02]  /*c310*/  SYNCS.PHASECHK.TRANS64.TRYWAIT P0, [R5+URZ], R0 ;  /* 0x00000000050075a7 */ /* 0x0022a4000800017f */
[----:B--2---:R-:W-:Y:S05]  /*c320*/  @!P0 NANOSLEEP.SYNCS 0x989680 ;  /* 0x009896800000895d */ /* 0x004fea0003900000 */
[----:B------:R-:W2:Y:S02]  /*c330*/  @!P0 SYNCS.PHASECHK.TRANS64 P0, [R5+URZ], R0 ;  /* 0x00000000050085a7 */ /* 0x000ea4000800007f */
[----:B--2---:R-:W-:Y:S05]  /*c340*/  @!P0 BRA `(.L_x_306) ;  /* 0xfffffffc00f08947 */ /* 0x004fea000383ffff */
.L_x_303:
[----:B------:R-:W-:Y:S05]  /*c350*/  BSYNC B0 ;  /* 0x0000000000007941 */ /* 0x000fea0003800000 */
.L_x_302:
[----:B------:R-:W-:Y:S05]  /*c360*/  EXIT ;  /* 0x000000000000794d */ /* 0x000fea0003800000 */
.L_x_17:
[----:B---3--:R3:W4:Y:S02]  /*c370*/  SYNCS.PHASECHK.TRANS64.TRYWAIT P1, [R3+URZ], R0 ;  /* 0x00000000030075a7 */ /* 0x008724000802017f */
[----:B----4-:R-:W-:Y:S05]  /*c380*/  @!P1 NANOSLEEP.SYNCS 0x989680 ;  /* 0x009896800000995d */ /* 0x010fea0003900000 */
[----:B------:R-:W4:Y:S02]  /*c390*/  @!P1 SYNCS.PHASECHK.TRANS64 P1, [R3+URZ], R0 ;  /* 0x00000000030095a7 */ /* 0x000f24000802007f */
[----:B----4-:R-:W-:Y:S05]  /*c3a0*/  @!P1 BRA `(.L_x_17) ;  /* 0xfffffffc00f09947 */ /* 0x010fea000383ffff */
[----:B------:R-:W-:Y:S05]  /*c3b0*/  BRA `(.L_x_16) ;  /* 0xffffff4c00847947 */ /* 0x000fea000383ffff */
.L_x_22:
[----:B-1----:R-:W-:-:S04]  /*c3c0*/  IMAD.U32 R4, RZ, RZ, UR9 ;  /* 0x00000009ff047e24 */ /* 0x002fc8000f8e00ff */
[----:B------:R1:W2:Y:S03]  /*c3d0*/  SYNCS.PHASECHK.TRANS64.TRYWAIT P1, [R4+URZ], R3 ;  /* 0x00000003040075a7 */ /* 0x0002a6000802017f */
[----:B--2---:R-:W-:Y:S05]  /*c3e0*/  @!P1 NANOSLEEP.SYNCS 0x989680 ;  /* 0x009896800000995d */ /* 0x004fea0003900000 */
[----:B------:R-:W2:Y:S02]  /*c3f0*/  @!P1 SYNCS.PHASECHK.TRANS64 P1, [R4+URZ], R3 ;  /* 0x00000003040095a7 */ /* 0x000ea4000802007f */
[----:B--2---:R-:W-:Y:S05]  /*c400*/  @!P1 BRA `(.L_x_22) ;  /* 0xfffffffc00ec9947 */ /* 0x004fea000383ffff */
[----:B------:R-:W-:Y:S05]  /*c410*/  BRA `(.L_x_21) ;  /* 0xffffff5400787947 */ /* 0x000fea000383ffff */
.L_x_289:
[----:B------:R-:W-:Y:S01]  /*c420*/  BSSY B1, `(.L_x_307) ;  /* 0x0000006000017945 */ /* 0x000fe20003800000 */
[----:B------:R-:W-:-:S07]  /*c430*/  IMAD.MOV.U32 R15, RZ, RZ, -0x1 ;  /* 0xffffffffff0f7424 */ /* 0x000fce00078e00ff */
[----:B------:R-:W-:Y:S05]  /*c440*/  WARPSYNC.COLLECTIVE R15, `(.L_x_308) ;  /* 0x000000000f0c7348 */ /* 0x000fea0003c00000 */
[----:B------:R-:W-:Y:S02]  /*c450*/  ELECT P6, UR62, PT ;  /* 0x00000000003e782f */ /* 0x000fe400038c0000 */
[----:B------:R-:W-:Y:S01]  /*c460*/  MOV R14, UR62 ;  /* 0x0000003e000e7c02 */ /* 0x000fe20008000f00 */
[----:B------:R-:W-:Y:S10]  /*c470*/  ENDCOLLECTIVE ;  /* 0x000000000000791b */ /* 0x000ff40003800000 */
.L_x_308:
[----:B------:R-:W-:Y:S05]  /*c480*/  BSYNC B1 ;  /* 0x0000000000017941 */ /* 0x000fea0003800000 */
.L_x_307:
[----:B------:R-:W-:Y:S05]  /*c490*/  BRA `(.L_x_309) ;  /* 0xfffffff0005c7947 */ /* 0x000fea000383ffff */
.L_x_292:
[----:B0-----:R0:W1:Y:S02]  /*c4a0*/  SYNCS.PHASECHK.TRANS64.TRYWAIT P1, [R12+URZ+0x10], R7 ;  /* 0x000010070c0075a7 */ /* 0x001064000802017f */
[----:B-1----:R-:W-:Y:S05]  /*c4b0*/  @!P1 NANOSLEEP.SYNCS 0x989680 ;  /* 0x009896800000995d */ /* 0x002fea0003900000 */
[----:B------:R-:W1:Y:S02]  /*c4c0*/  @!P1 SYNCS.PHASECHK.TRANS64 P1, [R12+URZ+0x10], R7 ;  /* 0x000010070c0095a7 */ /* 0x000e64000802007f */
[----:B-1----:R-:W-:Y:S05]  /*c4d0*/  @!P1 BRA `(.L_x_292) ;  /* 0xfffffffc00f09947 */ /* 0x002fea000383ffff */
[----:B------:R-:W-:Y:S05]  /*c4e0*/  BRA `(.L_x_310) ;  /* 0xfffffff000907947 */ /* 0x000fea000383ffff */
.L_x_301:
[----:B------:R-:W-:Y:S01]  /*c4f0*/  BSSY B0, `(.L_x_311) ;  /* 0x0000006000007945 */ /* 0x000fe20003800000 */
[----:B------:R-:W-:-:S07]  /*c500*/  IMAD.MOV.U32 R15, RZ, RZ, -0x1 ;  /* 0xffffffffff0f7424 */ /* 0x000fce00078e00ff */
[----:B------:R-:W-:Y:S05]  /*c510*/  WARPSYNC.COLLECTIVE R15, `(.L_x_312) ;  /* 0x000000000f0c7348 */ /* 0x000fea0003c00000 */
[----:B------:R-:W-:Y:S02]  /*c520*/  ELECT P6, UR62, PT ;  /* 0x00000000003e782f */ /* 0x000fe400038c0000 */
[----:B------:R-:W-:Y:S01]  /*c530*/  MOV R14, UR62 ;  /* 0x0000003e000e7c02 */ /* 0x000fe20008000f00 */
[----:B------:R-:W-:Y:S10]  /*c540*/  ENDCOLLECTIVE ;  /* 0x000000000000791b */ /* 0x000ff40003800000 */
.L_x_312:
[----:B------:R-:W-:Y:S05]  /*c550*/  BSYNC B0 ;  /* 0x0000000000007941 */ /* 0x000fea0003800000 */
.L_x_311:
[----:B------:R-:W-:Y:S05]  /*c560*/  BRA `(.L_x_313) ;  /* 0xfffffffc00147947 */ /* 0x000fea000383ffff */
.L_x_305:
[----:B0-----:R0:W1:Y:S02]  /*c570*/  SYNCS.PHASECHK.TRANS64.TRYWAIT P0, [R7+URZ], R4 ;  /* 0x00000004070075a7 */ /* 0x001064000800017f */
[----:B-1----:R-:W-:Y:S05]  /*c580*/  @!P0 NANOSLEEP.SYNCS 0x989680 ;  /* 0x009896800000895d */ /* 0x002fea0003900000 */
[----:B------:R-:W1:Y:S02]  /*c590*/  @!P0 SYNCS.PHASECHK.TRANS64 P0, [R7+URZ], R4 ;  /* 0x00000004070085a7 */ /* 0x000e64000800007f */
[----:B-1----:R-:W-:Y:S05]  /*c5a0*/  @!P0 BRA `(.L_x_305) ;  /* 0xfffffffc00f08947 */ /* 0x002fea000383ffff */
[----:B------:R-:W-:Y:S05]  /*c5b0*/  BRA `(.L_x_314) ;  /* 0xfffffffc004c7947 */ /* 0x000fea000383ffff */
.L_x_315:
[----:B------:R-:W-:-:S00]  /*c5c0*/  BRA `(.L_x_315) ;  /* 0xfffffffc00fc7947 */ /* 0x000fc0000383ffff */
[----:B------:R-:W-:-:S00]  /*c5d0*/  NOP ;  /* 0x0000000000007918 */ /* 0x000fc00000000000 */
        /* <DEDUP_REMOVED lines=10> */
.L_x_316:


//--------------------- .nv.global.init           --------------------------
	.section	.nv.global.init,"aw",@progbits
.nv.global.init:
	.type		$str$22,@object
	.size		$str$22,($str$23 - $str$22)
$str$22:
        /*0000*/ 	.byte	0x6b, 0x5f, 0x74, 0x69, 0x6c, 0x65, 0x5f, 0x63, 0x6f, 0x75, 0x6e, 0x74, 0x20, 0x3e, 0x3d, 0x20
        /*0010*/ 	.byte	0x31, 0x00
	.type		$str$23,@object
	.size		$str$23,(__unnamed_1 - $str$23)
$str$23:
        /*0012*/ 	.byte	0x2f, 0x74, 0x6d, 0x70, 0x2f, 0x63, 0x75, 0x74, 0x6c, 0x61, 0x73, 0x73, 0x5f, 0x73, 0x77, 0x65
        /*0022*/ 	.byte	0x65, 0x70, 0x5f, 0x73, 0x72, 0x63, 0x2f, 0x69, 0x6e, 0x63, 0x6c, 0x75, 0x64, 0x65, 0x2f, 0x63
        /*0032*/ 	.byte	0x75, 0x74, 0x6c, 0x61, 0x73, 0x73, 0x2f, 0x67, 0x65, 0x6d, 0x6d, 0x2f, 0x63, 0x6f, 0x6c, 0x6c
        /*0042*/ 	.byte	0x65, 0x63, 0x74, 0x69, 0x76, 0x65, 0x2f, 0x73, 0x6d, 0x39, 0x30, 0x5f, 0x6d, 0x6d, 0x61, 0x5f
        /*0052*/ 	.byte	0x74, 0x6d, 0x61, 0x5f, 0x67, 0x6d, 0x6d, 0x61, 0x5f, 0x73, 0x73, 0x5f, 0x77, 0x61, 0x72, 0x70
        /*0062*/ 	.byte	0x73, 0x70, 0x65, 0x63, 0x69, 0x61, 0x6c, 0x69, 0x7a, 0x65, 0x64, 0x2e, 0x68, 0x70, 0x70, 0x00
	.type		__unnamed_1,@object
	.size		__unnamed_1,(.L_0 - __unnamed_1)
__unnamed_1:
        /*0072*/ 	.byte	0x76, 0x6f, 0x69, 0x64, 0x20, 0x63, 0x75, 0x74, 0x6c, 0x61, 0x73, 0x73, 0x3a, 0x3a, 0x67, 0x65
        /* <DEDUP_REMOVED lines=177> */
        /*0b92*/ 	.byte	0x00
.L_0:


//--------------------- .nv.shared._ZN7cutlass13device_kernelINS_4gemm6kernel13GemmUniversalIN4cute5tupleIJiiiiEEENS1_10collective13CollectiveMmaINS1_34MainloopSm90TmaGmmaWarpSpecializedILi2ENS5_IJNS4_1CILi1EEESB_SB_EEENS1_35KernelTmaWarpSpecializedCooperativeEEENS5_IJNSA_ILi256EEENSA_ILi128EEENSA_ILi64EEEEEENS_10tfloat32_tENS5_IJlSB_lEEESJ_SK_NS4_8TiledMMAINS4_8MMA_AtomIJNS4_4SM904GMMA30MMA_64x128x8_F32TF32TF32_SS_TNILNSO_7ScaleInE1ELSQ_1EEEEEENS4_6LayoutINS5_IJNSA_ILi2EEESB_SB_EEENS5_IJSB_NSA_ILi0EEESW_EEEEENS5_IJNS4_10UnderscoreESZ_SZ_EEEEENS4_13SM90_TMA_LOADENS4_14ComposedLayoutINS4_7SwizzleILi3ELi4ELi3EEENS4_18smem_ptr_flag_bitsILi32EEENST_INS5_IJNSA_ILi8EEENSA_ILi32EEEEEENS5_IJS19_SB_EEEEEEEvNS4_8identityES12_S1D_vS1E_EENS_8epilogue10collective6detail29Sm90TmaWarpSpecializedAdapterINS1H_15DefaultEpilogueISJ_SK_SK_NS1G_6thread17LinearCombinationISJ_Li1EffLNS1L_9ScaleType4KindE0ELNS_15FloatRoundStyleE2ESJ_EENS1_15EpilogueDefaultEEEEEvvEEEEvNT_6ParamsE --------------------------
	.section	.nv.shared._ZN7cutlass13device_kernelINS_4gemm6kernel13GemmUniversalIN4cute5tupleIJiiiiEEENS1_10collective13CollectiveMmaINS1_34MainloopSm90TmaGmmaWarpSpecializedILi2ENS5_IJNS4_1CILi1EEESB_SB_EEENS1_35KernelTmaWarpSpecializedCooperativeEEENS5_IJNSA_ILi256EEENSA_ILi128EEENSA_ILi64EEEEEENS_10tfloat32_tENS5_IJlSB_lEEESJ_SK_NS4_8TiledMMAINS4_8MMA_AtomIJNS4_4SM904GMMA30MMA_64x128x8_F32TF32TF32_SS_TNILNSO_7ScaleInE1ELSQ_1EEEEEENS4_6LayoutINS5_IJNSA_ILi2EEESB_SB_EEENS5_IJSB_NSA_ILi0EEESW_EEEEENS5_IJNS4_10UnderscoreESZ_SZ_EEEEENS4_13SM90_TMA_LOADENS4_14ComposedLayoutINS4_7SwizzleILi3ELi4ELi3EEENS4_18smem_ptr_flag_bitsILi32EEENST_INS5_IJNSA_ILi8EEENSA_ILi32EEEEEENS5_IJS19_SB_EEEEEEEvNS4_8identityES12_S1D_vS1E_EENS_8epilogue10collective6detail29Sm90TmaWarpSpecializedAdapterINS1H_15DefaultEpilogueISJ_SK_SK_NS1G_6thread17LinearCombinationISJ_Li1EffLNS1L_9ScaleType4KindE0ELNS_15FloatRoundStyleE2ESJ_EENS1_15EpilogueDefaultEEEEEvvEEEEvNT_6ParamsE,"aw",@nobits
	.sectionflags	@""
	.align	16
	.zero		1024


//--------------------- .nv.shared.reserved.0     --------------------------
	.section	.nv.shared.reserved.0,"aw",@nobits
	.weak		__nv_reservedSMEM_offset_0_alias
	.size		__nv_reservedSMEM_offset_0_alias, 0, 0
	.other		__nv_reservedSMEM_offset_0_alias,@"STO_CUDA_RESERVED_SHARED STV_DEFAULT"
__nv_reservedSMEM_offset_0_alias:
	.zero		0


//--------------------- .nv.global                --------------------------
	.section	.nv.global,"aw",@nobits
.nv.global:
	.type		_ZN40_INTERNAL_6aa119d3_4_k_cu_dc6d358f_243954cute1_E,@object
	.size		_ZN40_INTERNAL_6aa119d3_4_k_cu_dc6d358f_243954cute1_E,(_ZN40_INTERNAL_6aa119d3_4_k_cu_dc6d358f_243954cuda3std3__45__cpo6cbeginE - _ZN40_INTERNAL_6aa119d3_4_k_cu_dc6d358f_243954cute1_E)
_ZN40_INTERNAL_6aa119d3_4_k_cu_dc6d358f_243954cute1_E:
	.zero		1
	.type		_ZN40_INTERNAL_6aa119d3_4_k_cu_dc6d358f_243954cuda3std3__45__cpo6cbeginE,@object
	.size		_ZN40_INTERNAL_6aa119d3_4_k_cu_dc6d358f_243954cuda3std3__45__cpo6cbeginE,(_ZN40_INTERNAL_6aa119d3_4_k_cu_dc6d358f_243954cuda3std3__48in_placeE - _ZN40_INTERNAL_6aa119d3_4_k_cu_dc6d358f_243954cuda3std3__45__cpo6cbeginE)
_ZN40_INTERNAL_6aa119d3_4_k_cu_dc6d358f_243954cuda3std3__45__cpo6cbeginE:
	.zero		1
	.type		_ZN40_INTERNAL_6aa119d3_4_k_cu_dc6d358f_243954cuda3std3__48in_placeE,@object
	.size		_ZN40_INTERNAL_6aa119d3_4_k_cu_dc6d358f_243954cuda3std3__48in_placeE,(_ZN40_INTERNAL_6aa119d3_4_k_cu_dc6d358f_243954cuda3std6ranges3__45__cpo9iter_moveE - _ZN40_INTERNAL_6aa119d3_4_k_cu_dc6d358f_243954cuda3std3__48in_placeE)
_ZN40_INTERNAL_6aa119d3_4_k_cu_dc6d358f_243954cuda3std3__48in_placeE:
	.zero		1
	.type		_ZN40_INTERNAL_6aa119d3_4_k_cu_dc6d358f_243954cuda3std6ranges3__45__cpo9iter_moveE,@object
	.size		_ZN40_INTERNAL_6aa119d3_4_k_cu_dc6d358f_243954cuda3std6ranges3__45__cpo9iter_moveE,(_ZN40_INTERNAL_6aa119d3_4_k_cu_dc6d358f_243954cuda3std3__45__cpo5beginE - _ZN40_INTERNAL_6aa119d3_4_k_cu_dc6d358f_243954cuda3std6ranges3__45__cpo9iter_moveE)
_ZN40_INTERNAL_6aa119d3_4_k_cu_dc6d358f_243954cuda3std6ranges3__45__cpo9iter_moveE:
	.zero		1
	.type		_ZN40_INTERNAL_6aa119d3_4_k_cu_dc6d358f_243954cuda3std3__45__cpo5beginE,@object
	.size		_ZN40_INTERNAL_6aa119d3_4_k_cu_dc6d358f_243954cuda3std3__45__cpo5beginE,(_ZN40_INTERNAL_6aa119d3_4_k_cu_dc6d358f_243954cuda3std3__442_GLOBAL__N__6aa119d3_4_k_cu_dc6d358f_243956ignoreE - _ZN40_INTERNAL_6aa119d3_4_k_cu_dc6d358f_243954cuda3std3__45__cpo5beginE)
_ZN40_INTERNAL_6aa119d3_4_k_cu_dc6d358f_243954cuda3std3__45__cpo5beginE:
	.zero		1
	.type		_ZN40_INTERNAL_6aa119d3_4_k_cu_dc6d358f_243954cuda3std3__442_GLOBAL__N__6aa119d3_4_k_cu_dc6d358f_243956ignoreE,@object
	.size		_ZN40_INTERNAL_6aa119d3_4_k_cu_dc6d358f_243954cuda3std3__442_GLOBAL__N__6aa119d3_4_k_cu_dc6d358f_243956ignoreE,(_ZN40_INTERNAL_6aa119d3_4_k_cu_dc6d358f_243954cute7productE - _ZN40_INTERNAL_6aa119d3_4_k_cu_dc6d358f_243954cuda3std3__442_GLOBAL__N__6aa119d3_4_k_cu_dc6d358f_243956ignoreE)
_ZN40_INTERNAL_6aa119d3_4_k_cu_dc6d358f_243954cuda3std3__442_GLOBAL__N__6aa119d3_4_k_cu_dc6d358f_243956ignoreE:
	.zero		1
	.type		_ZN40_INTERNAL_6aa119d3_4_k_cu_dc6d358f_243954cute7productE,@object
	.size		_ZN40_INTERNAL_6aa119d3_4_k_cu_dc6d358f_243954cute7productE,(_ZN40_INTERNAL_6aa119d3_4_k_cu_dc6d358f_243954cuda3std3__45__cpo3endE - _ZN40_INTERNAL_6aa119d3_4_k_cu_dc6d358f_243954cute7productE)
_ZN40_INTERNAL_6aa119d3_4_k_cu_dc6d358f_243954cute7productE:
	.zero		1
	.type		_ZN40_INTERNAL_6aa119d3_4_k_cu_dc6d358f_243954cuda3std3__45__cpo3endE,@object
	.size		_ZN40_INTERNAL_6aa119d3_4_k_cu_dc6d358f_243954cuda3std3__45__cpo3endE,(_ZN40_INTERNAL_6aa119d3_4_k_cu_dc6d358f_243954cuda3std3__419piecewise_constructE - _ZN40_INTERNAL_6aa119d3_4_k_cu_dc6d358f_243954cuda3std3__45__cpo3endE)
_ZN40_INTERNAL_6aa119d3_4_k_cu_dc6d358f_243954cuda3std3__45__cpo3endE:
	.zero		1
	.type		_ZN40_INTERNAL_6aa119d3_4_k_cu_dc6d358f_243954cuda3std3__419piecewise_constructE,@object
	.size		_ZN40_INTERNAL_6aa119d3_4_k_cu_dc6d358f_243954cuda3std3__419piecewise_constructE,(_ZN40_INTERNAL_6aa119d3_4_k_cu_dc6d358f_243954cuda3std3__45__cpo4cendE - _ZN40_INTERNAL_6aa119d3_4_k_cu_dc6d358f_243954cuda3std3__419piecewise_constructE)
_ZN40_INTERNAL_6aa119d3_4_k_cu_dc6d358f_243954cuda3std3__419piecewise_constructE:
	.zero		1
	.type		_ZN40_INTERNAL_6aa119d3_4_k_cu_dc6d358f_243954cuda3std3__45__cpo4cendE,@object
	.size		_ZN40_INTERNAL_6aa119d3_4_k_cu_dc6d358f_243954cuda3std3__45__cpo4cendE,(_ZN40_INTERNAL_6aa119d3_4_k_cu_dc6d358f_243954cuda3std6ranges3__45__cpo4swapE - _ZN40_INTERNAL_6aa119d3_4_k_cu_dc6d358f_243954cuda3std3__45__cpo4cendE)
_ZN40_INTERNAL_6aa119d3_4_k_cu_dc6d358f_243954cuda3std3__45__cpo4cendE:
	.zero		1
	.type		_ZN40_INTERNAL_6aa119d3_4_k_cu_dc6d358f_243954cuda3std6ranges3__45__cpo4swapE,@object
	.size		_ZN40_INTERNAL_6aa119d3_4_k_cu_dc6d358f_243954cuda3std6ranges3__45__cpo4swapE,(.L_8 - _ZN40_INTERNAL_6aa119d3_4_k_cu_dc6d358f_243954cuda3std6ranges3__45__cpo4swapE)
_ZN40_INTERNAL_6aa119d3_4_k_cu_dc6d358f_243954cuda3std6ranges3__45__cpo4swapE:
	.zero		1
.L_8:


//--------------------- .nv.constant0._ZN7cutlass13device_kernelINS_4gemm6kernel13GemmUniversalIN4cute5tupleIJiiiiEEENS1_10collective13CollectiveMmaINS1_34MainloopSm90TmaGmmaWarpSpecializedILi2ENS5_IJNS4_1CILi1EEESB_SB_EEENS1_35KernelTmaWarpSpecializedCooperativeEEENS5_IJNSA_ILi256EEENSA_ILi128EEENSA_ILi64EEEEEENS_10tfloat32_tENS5_IJlSB_lEEESJ_SK_NS4_8TiledMMAINS4_8MMA_AtomIJNS4_4SM904GMMA30MMA_64x128x8_F32TF32TF32_SS_TNILNSO_7ScaleInE1ELSQ_1EEEEEENS4_6LayoutINS5_IJNSA_ILi2EEESB_SB_EEENS5_IJSB_NSA_ILi0EEESW_EEEEENS5_IJNS4_10UnderscoreESZ_SZ_EEEEENS4_13SM90_TMA_LOADENS4_14ComposedLayoutINS4_7SwizzleILi3ELi4ELi3EEENS4_18smem_ptr_flag_bitsILi32EEENST_INS5_IJNSA_ILi8EEENSA_ILi32EEEEEENS5_IJS19_SB_EEEEEEEvNS4_8identityES12_S1D_vS1E_EENS_8epilogue10collective6detail29Sm90TmaWarpSpecializedAdapterINS1H_15DefaultEpilogueISJ_SK_SK_NS1G_6thread17LinearCombinationISJ_Li1EffLNS1L_9ScaleType4KindE0ELNS_15FloatRoundStyleE2ESJ_EENS1_15EpilogueDefaultEEEEEvvEEEEvNT_6ParamsE --------------------------
	.section	.nv.constant0._ZN7cutlass13device_kernelINS_4gemm6kernel13GemmUniversalIN4cute5tupleIJiiiiEEENS1_10collective13CollectiveMmaINS1_34MainloopSm90TmaGmmaWarpSpecializedILi2ENS5_IJNS4_1CILi1EEESB_SB_EEENS1_35KernelTmaWarpSpecializedCooperativeEEENS5_IJNSA_ILi256EEENSA_ILi128EEENSA_ILi64EEEEEENS_10tfloat32_tENS5_IJlSB_lEEESJ_SK_NS4_8TiledMMAINS4_8MMA_AtomIJNS4_4SM904GMMA30MMA_64x128x8_F32TF32TF32_SS_TNILNSO_7ScaleInE1ELSQ_1EEEEEENS4_6LayoutINS5_IJNSA_ILi2EEESB_SB_EEENS5_IJSB_NSA_ILi0EEESW_EEEEENS5_IJNS4_10UnderscoreESZ_SZ_EEEEENS4_13SM90_TMA_LOADENS4_14ComposedLayoutINS4_7SwizzleILi3ELi4ELi3EEENS4_18smem_ptr_flag_bitsILi32EEENST_INS5_IJNSA_ILi8EEENSA_ILi32EEEEEENS5_IJS19_SB_EEEEEEEvNS4_8identityES12_S1D_vS1E_EENS_8epilogue10collective6detail29Sm90TmaWarpSpecializedAdapterINS1H_15DefaultEpilogueISJ_SK_SK_NS1G_6thread17LinearCombinationISJ_Li1EffLNS1L_9ScaleType4KindE0ELNS_15FloatRoundStyleE2ESJ_EENS1_15EpilogueDefaultEEEEEvvEEEEvNT_6ParamsE,"a",@progbits
	.sectionflags	@""
	.align	4
.nv.constant0._ZN7cutlass13device_kernelINS_4gemm6kernel13GemmUniversalIN4cute5tupleIJiiiiEEENS1_10collective13CollectiveMmaINS1_34MainloopSm90TmaGmmaWarpSpecializedILi2ENS5_IJNS4_1CILi1EEESB_SB_EEENS1_35KernelTmaWarpSpecializedCooperativeEEENS5_IJNSA_ILi256EEENSA_ILi128EEENSA_ILi64EEEEEENS_10tfloat32_tENS5_IJlSB_lEEESJ_SK_NS4_8TiledMMAINS4_8MMA_AtomIJNS4_4SM904GMMA30MMA_64x128x8_F32TF32TF32_SS_TNILNSO_7ScaleInE1ELSQ_1EEEEEENS4_6LayoutINS5_IJNSA_ILi2EEESB_SB_EEENS5_IJSB_NSA_ILi0EEESW_EEEEENS5_IJNS4_10UnderscoreESZ_SZ_EEEEENS4_13SM90_TMA_LOADENS4_14ComposedLayoutINS4_7SwizzleILi3ELi4ELi3EEENS4_18smem_ptr_flag_bitsILi32EEENST_INS5_IJNSA_ILi8EEENSA_ILi32EEEEEENS5_IJS19_SB_EEEEEEEvNS4_8identityES12_S1D_vS1E_EENS_8epilogue10collective6detail29Sm90TmaWarpSpecializedAdapterINS1H_15DefaultEpilogueISJ_SK_SK_NS1G_6thread17LinearCombinationISJ_Li1EffLNS1L_9ScaleType4KindE0ELNS_15FloatRoundStyleE2ESJ_EENS1_15EpilogueDefaultEEEEEvvEEEEvNT_6ParamsE:
	.zero		1664


//--------------------- SYMBOLS --------------------------

	.type		.nv.reservedSmem.offset0,@object
	.size		.nv.reservedSmem.offset0,0x4
	.type		__assertfail,@function
